	.target	sm_90a

	.elftype	@"ET_EXEC"


//--------------------- .note.nv.tkinfo           --------------------------
	.section	.note.nv.tkinfo,"",@"SHT_NOTE"
	.sectionflags	@"SHF_NOTE_NV_TKINFO"
	.tkinfo
        /*0018*/ 	.word	0x00000002
        /*0030*/ 	.string	""
        /*0030*/ 	.string	"ptxas"
        /*0030*/ 	.string	"Cuda compilation tools, release 13.0, V13.0.88"
        /*0030*/ 	.string	"Build cuda_13.0.r13.0/compiler.36424714_0"
        /*0030*/ 	.string	"-arch sm_90a -m 64 "



//--------------------- .note.nv.cuinfo           --------------------------
	.section	.note.nv.cuinfo,"",@"SHT_NOTE"
	.sectionflags	@"SHF_NOTE_NV_CUINFO"
        /*0018*/ 	.short	0x0002
        /*001a*/ 	.short	0x005a
        /*001c*/ 	.short	0x0082
	.zero		2


//--------------------- .nv.info                  --------------------------
	.section	.nv.info,"",@"SHT_CUDA_INFO"
	.align	4


	//----- nvinfo : EIATTR_REGCOUNT
	.align		4
        /*0000*/ 	.byte	0x04, 0x2f
        /*0002*/ 	.short	(.L_15 - .L_14)
	.align		4
.L_14:
        /*0004*/ 	.word	index@(_ZN7cutlass13device_kernelINS_4gemm6kernel13GemmUniversalIN4cute5tupleIJiiiiEEENS1_10collective13CollectiveMmaINS1_34MainloopSm90TmaGmmaWarpSpecializedILi3ENS5_IJNS4_1CILi2EEENSA_ILi1EEESC_EEENS1_35KernelTmaWarpSpecializedCooperativeEEENS5_IJNSA_ILi256EEENSA_ILi128EEENSA_ILi32EEEEEENS_10bfloat16_tENS5_IJlSC_lEEESK_SL_NS4_8TiledMMAINS4_8MMA_AtomIJNS4_4SM904GMMA28MMA_64x128x16_F32BF16BF16_SSILNSP_5MajorE0ELSR_0ELNSP_7ScaleInE1ELSS_1EEEEEENS4_6LayoutISD_NS5_IJSC_NSA_ILi0EEESW_EEEEENS5_IJNS4_10UnderscoreESZ_SZ_EEEEENS4_13SM90_TMA_LOADENS4_14ComposedLayoutINS4_7SwizzleILi2ELi4ELi3EEENS4_18smem_ptr_flag_bitsILi16EEENSV_INS5_IJNSA_ILi8EEESI_EEENS5_IJSI_SC_EEEEEEEvNS4_8identityENS4_23SM90_TMA_LOAD_MULTICASTES1C_vS1D_EENS_8epilogue10collective6detail29Sm90TmaWarpSpecializedAdapterINS1H_15DefaultEpilogueISK_SL_SL_NS1G_6thread17LinearCombinationISK_Li1EffLNS1L_9ScaleType4KindE0ELNS_15FloatRoundStyleE2ESK_EENS1_15EpilogueDefaultEEEEEvvEEEEvNT_6ParamsE)
        /*0008*/ 	.word	0x000000a8


	//----- nvinfo : EIATTR_FRAME_SIZE
	.align		4
.L_15:
        /*000c*/ 	.byte	0x04, 0x11
        /*000e*/ 	.short	(.L_17 - .L_16)
	.align		4
.L_16:
        /*0010*/ 	.word	index@(_ZN7cutlass13device_kernelINS_4gemm6kernel13GemmUniversalIN4cute5tupleIJiiiiEEENS1_10collective13CollectiveMmaINS1_34MainloopSm90TmaGmmaWarpSpecializedILi3ENS5_IJNS4_1CILi2EEENSA_ILi1EEESC_EEENS1_35KernelTmaWarpSpecializedCooperativeEEENS5_IJNSA_ILi256EEENSA_ILi128EEENSA_ILi32EEEEEENS_10bfloat16_tENS5_IJlSC_lEEESK_SL_NS4_8TiledMMAINS4_8MMA_AtomIJNS4_4SM904GMMA28MMA_64x128x16_F32BF16BF16_SSILNSP_5MajorE0ELSR_0ELNSP_7ScaleInE1ELSS_1EEEEEENS4_6LayoutISD_NS5_IJSC_NSA_ILi0EEESW_EEEEENS5_IJNS4_10UnderscoreESZ_SZ_EEEEENS4_13SM90_TMA_LOADENS4_14ComposedLayoutINS4_7SwizzleILi2ELi4ELi3EEENS4_18smem_ptr_flag_bitsILi16EEENSV_INS5_IJNSA_ILi8EEESI_EEENS5_IJSI_SC_EEEEEEEvNS4_8identityENS4_23SM90_TMA_LOAD_MULTICASTES1C_vS1D_EENS_8epilogue10collective6detail29Sm90TmaWarpSpecializedAdapterINS1H_15DefaultEpilogueISK_SL_SL_NS1G_6thread17LinearCombinationISK_Li1EffLNS1L_9ScaleType4KindE0ELNS_15FloatRoundStyleE2ESK_EENS1_15EpilogueDefaultEEEEEvvEEEEvNT_6ParamsE)
        /*0014*/ 	.word	0x00000000


	//----- nvinfo : EIATTR_MIN_STACK_SIZE
	.align		4
.L_17:
        /*0018*/ 	.byte	0x04, 0x12
        /*001a*/ 	.short	(.L_19 - .L_18)
	.align		4
.L_18:
        /*001c*/ 	.word	index@(_ZN7cutlass13device_kernelINS_4gemm6kernel13GemmUniversalIN4cute5tupleIJiiiiEEENS1_10collective13CollectiveMmaINS1_34MainloopSm90TmaGmmaWarpSpecializedILi3ENS5_IJNS4_1CILi2EEENSA_ILi1EEESC_EEENS1_35KernelTmaWarpSpecializedCooperativeEEENS5_IJNSA_ILi256EEENSA_ILi128EEENSA_ILi32EEEEEENS_10bfloat16_tENS5_IJlSC_lEEESK_SL_NS4_8TiledMMAINS4_8MMA_AtomIJNS4_4SM904GMMA28MMA_64x128x16_F32BF16BF16_SSILNSP_5MajorE0ELSR_0ELNSP_7ScaleInE1ELSS_1EEEEEENS4_6LayoutISD_NS5_IJSC_NSA_ILi0EEESW_EEEEENS5_IJNS4_10UnderscoreESZ_SZ_EEEEENS4_13SM90_TMA_LOADENS4_14ComposedLayoutINS4_7SwizzleILi2ELi4ELi3EEENS4_18smem_ptr_flag_bitsILi16EEENSV_INS5_IJNSA_ILi8EEESI_EEENS5_IJSI_SC_EEEEEEEvNS4_8identityENS4_23SM90_TMA_LOAD_MULTICASTES1C_vS1D_EENS_8epilogue10collective6detail29Sm90TmaWarpSpecializedAdapterINS1H_15DefaultEpilogueISK_SL_SL_NS1G_6thread17LinearCombinationISK_Li1EffLNS1L_9ScaleType4KindE0ELNS_15FloatRoundStyleE2ESK_EENS1_15EpilogueDefaultEEEEEvvEEEEvNT_6ParamsE)
        /*0020*/ 	.word	0x00000000
.L_19:


//--------------------- .nv.compat                --------------------------
	.section	.nv.compat,"",@"SHT_CUDA_COMPAT_INFO"
	.align	4
        /*0000*/ 	.byte	0x02, 0x09, 0x01, 0x00, 0x02, 0x02, 0x04, 0x00, 0x02, 0x05, 0x05, 0x00, 0x03, 0x07, 0x01, 0x01
        /*0010*/ 	.byte	0x02, 0x03, 0x01, 0x00, 0x02, 0x06, 0x01, 0x00, 0x04, 0x0b, 0x08, 0x00, 0x00, 0x00, 0x00, 0x00
        /*0020*/ 	.byte	0x00, 0x00, 0x00, 0x00


//--------------------- .nv.info._ZN7cutlass13device_kernelINS_4gemm6kernel13GemmUniversalIN4cute5tupleIJiiiiEEENS1_10collective13CollectiveMmaINS1_34MainloopSm90TmaGmmaWarpSpecializedILi3ENS5_IJNS4_1CILi2EEENSA_ILi1EEESC_EEENS1_35KernelTmaWarpSpecializedCooperativeEEENS5_IJNSA_ILi256EEENSA_ILi128EEENSA_ILi32EEEEEENS_10bfloat16_tENS5_IJlSC_lEEESK_SL_NS4_8TiledMMAINS4_8MMA_AtomIJNS4_4SM904GMMA28MMA_64x128x16_F32BF16BF16_SSILNSP_5MajorE0ELSR_0ELNSP_7ScaleInE1ELSS_1EEEEEENS4_6LayoutISD_NS5_IJSC_NSA_ILi0EEESW_EEEEENS5_IJNS4_10UnderscoreESZ_SZ_EEEEENS4_13SM90_TMA_LOADENS4_14ComposedLayoutINS4_7SwizzleILi2ELi4ELi3EEENS4_18smem_ptr_flag_bitsILi16EEENSV_INS5_IJNSA_ILi8EEESI_EEENS5_IJSI_SC_EEEEEEEvNS4_8identityENS4_23SM90_TMA_LOAD_MULTICASTES1C_vS1D_EENS_8epilogue10collective6detail29Sm90TmaWarpSpecializedAdapterINS1H_15DefaultEpilogueISK_SL_SL_NS1G_6thread17LinearCombinationISK_Li1EffLNS1L_9ScaleType4KindE0ELNS_15FloatRoundStyleE2ESK_EENS1_15EpilogueDefaultEEEEEvvEEEEvNT_6ParamsE --------------------------
	.section	.nv.info._ZN7cutlass13device_kernelINS_4gemm6kernel13GemmUniversalIN4cute5tupleIJiiiiEEENS1_10collective13CollectiveMmaINS1_34MainloopSm90TmaGmmaWarpSpecializedILi3ENS5_IJNS4_1CILi2EEENSA_ILi1EEESC_EEENS1_35KernelTmaWarpSpecializedCooperativeEEENS5_IJNSA_ILi256EEENSA_ILi128EEENSA_ILi32EEEEEENS_10bfloat16_tENS5_IJlSC_lEEESK_SL_NS4_8TiledMMAINS4_8MMA_AtomIJNS4_4SM904GMMA28MMA_64x128x16_F32BF16BF16_SSILNSP_5MajorE0ELSR_0ELNSP_7ScaleInE1ELSS_1EEEEEENS4_6LayoutISD_NS5_IJSC_NSA_ILi0EEESW_EEEEENS5_IJNS4_10UnderscoreESZ_SZ_EEEEENS4_13SM90_TMA_LOADENS4_14ComposedLayoutINS4_7SwizzleILi2ELi4ELi3EEENS4_18smem_ptr_flag_bitsILi16EEENSV_INS5_IJNSA_ILi8EEESI_EEENS5_IJSI_SC_EEEEEEEvNS4_8identityENS4_23SM90_TMA_LOAD_MULTICASTES1C_vS1D_EENS_8epilogue10collective6detail29Sm90TmaWarpSpecializedAdapterINS1H_15DefaultEpilogueISK_SL_SL_NS1G_6thread17LinearCombinationISK_Li1EffLNS1L_9ScaleType4KindE0ELNS_15FloatRoundStyleE2ESK_EENS1_15EpilogueDefaultEEEEEvvEEEEvNT_6ParamsE,"",@"SHT_CUDA_INFO"
	.sectionflags	@""
	.align	4


	//----- nvinfo : EIATTR_CUDA_API_VERSION
	.align		4
        /*0000*/ 	.byte	0x04, 0x37
        /*0002*/ 	.short	(.L_21 - .L_20)
.L_20:
        /*0004*/ 	.word	0x00000082


	//----- nvinfo : EIATTR_KPARAM_INFO
	.align		4
.L_21:
        /*0008*/ 	.byte	0x04, 0x17
        /*000a*/ 	.short	(.L_23 - .L_22)
.L_22:
        /*000c*/ 	.word	0x00000000
        /*0010*/ 	.short	0x0000
        /*0012*/ 	.short	0x0070
        /*0014*/ 	.byte	0x00, 0xf0, 0x01, 0x10


	//----- nvinfo : EIATTR_SPARSE_MMA_MASK
	.align		4
.L_23:
        /*0018*/ 	.byte	0x03, 0x50
        /*001a*/ 	.short	0x0000


	//----- nvinfo : EIATTR_MAXREG_COUNT
	.align		4
        /*001c*/ 	.byte	0x03, 0x1b
        /*001e*/ 	.short	0x00a8


	//----- nvinfo : EIATTR_NUM_BARRIERS
	.align		4
        /*0020*/ 	.byte	0x02, 0x4c
        /*0022*/ 	.byte	0x01
	.zero		1


	//----- nvinfo : EIATTR_EXTERNS
	.align		4
        /*0024*/ 	.byte	0x04, 0x0f
        /*0026*/ 	.short	(.L_25 - .L_24)


	//   ....[0]....
	.align		4
.L_24:
        /*0028*/ 	.word	index@(__assertfail)


	//----- nvinfo : EIATTR_MERCURY_ISA_VERSION
	.align		4
.L_25:
        /*002c*/ 	.byte	0x03, 0x5f
        /*002e*/ 	.short	0x0101


	//----- nvinfo : EIATTR_INT_WARP_WIDE_INSTR_OFFSETS
	.align		4
        /*0030*/ 	.byte	0x04, 0x31
        /*0032*/ 	.short	(.L_27 - .L_26)


	//   ....[0]....
.L_26:
        /*0034*/ 	.word	0x00000460


	//   ....[1]....
        /*0038*/ 	.word	0x00000490


	//   ....[2]....
        /*003c*/ 	.word	0x00000650


	//----- nvinfo : EIATTR_COOP_GROUP_MASK_REGIDS
	.align		4
.L_27:
        /*0040*/ 	.byte	0x04, 0x29
        /*0042*/ 	.short	(.L_29 - .L_28)


	//   ....[0]....
.L_28:
        /*0044*/ 	.word	0xffffffff


	//   ....[1]....
        /*0048*/ 	.word	0xffffffff


	//   ....[2]....
        /*004c*/ 	.word	0xffffffff


	//   ....[3]....
        /*0050*/ 	.word	0xffffffff


	//   ....[4]....
        /*0054*/ 	.word	0xffffffff


	//   ....[5]....
        /*0058*/ 	.word	0xffffffff


	//----- nvinfo : EIATTR_COOP_GROUP_INSTR_OFFSETS
	.align		4
.L_29:
        /*005c*/ 	.byte	0x04, 0x28
        /*005e*/ 	.short	(.L_31 - .L_30)


	//   ....[0]....
.L_30:
        /*0060*/ 	.word	0x00000060


	//   ....[1]....
        /*0064*/ 	.word	0x00000070


	//   ....[2]....
        /*0068*/ 	.word	0x00000130


	//   ....[3]....
        /*006c*/ 	.word	0x000002b0


	//   ....[4]....
        /*0070*/ 	.word	0x000007d0


	//   ....[5]....
        /*0074*/ 	.word	0x00001220


	//----- nvinfo : EIATTR_REG_RECONFIG
	.align		4
.L_31:
        /*0078*/ 	.byte	0x01, 0x54
	.zero		2


	//----- nvinfo : EIATTR_SYSCALL_OFFSETS
	.align		4
        /*007c*/ 	.byte	0x04, 0x46
        /*007e*/ 	.short	(.L_33 - .L_32)


	//   ....[0]....
.L_32:
        /*0080*/ 	.word	0x000013e0


	//----- nvinfo : EIATTR_MBARRIER_INSTR_OFFSETS
	.align		4
.L_33:
        /*0084*/ 	.byte	0x04, 0x39
        /*0086*/ 	.short	(.L_35 - .L_34)


	//   ....[0]....
.L_34:
        /*0088*/ 	.word	0x00000230
        /*008c*/ 	.word	0x000000ff
        /*0090*/ 	.word	0x00000000
        /*0094*/ 	.short	0x0100
        /*0096*/ 	.byte	0x08
	.zero		1


	//   ....[1]....
        /*0098*/ 	.word	0x00000240
        /*009c*/ 	.word	0x000000ff
        /*00a0*/ 	.word	0x00000018
        /*00a4*/ 	.short	0x0100
        /*00a6*/ 	.byte	0x08
	.zero		1


	//   ....[2]....
        /*00a8*/ 	.word	0x00000250
        /*00ac*/ 	.word	0x000000ff
        /*00b0*/ 	.word	0x00000008
        /*00b4*/ 	.short	0x0100
        /*00b6*/ 	.byte	0x08
	.zero		1


	//   ....[3]....
        /*00b8*/ 	.word	0x00000260
        /*00bc*/ 	.word	0x000000ff
        /*00c0*/ 	.word	0x00000020
        /*00c4*/ 	.short	0x0100
        /*00c6*/ 	.byte	0x08
	.zero		1


	//   ....[4]....
        /*00c8*/ 	.word	0x00000270
        /*00cc*/ 	.word	0x000000ff
        /*00d0*/ 	.word	0x00000010
        /*00d4*/ 	.short	0x0100
        /*00d6*/ 	.byte	0x08
	.zero		1


	//   ....[5]....
        /*00d8*/ 	.word	0x00000280
        /*00dc*/ 	.word	0x000000ff
        /*00e0*/ 	.word	0x00000028
        /*00e4*/ 	.short	0x0100
        /*00e6*/ 	.byte	0x08
	.zero		1


	//   ....[6]....
        /*00e8*/ 	.word	0x000006d0
        /*00ec*/ 	.word	0x000000ff
        /*00f0*/ 	.word	0x00000040
        /*00f4*/ 	.short	0x0100
        /*00f6*/ 	.byte	0x06
	.zero		1


	//   ....[7]....
        /*00f8*/ 	.word	0x00000760
        /*00fc*/ 	.word	0x000000ff
        /*0100*/ 	.word	0x00000048
        /*0104*/ 	.short	0x0100
        /*0106*/ 	.byte	0x06
	.zero		1


	//   ....[8]....
        /*0108*/ 	.word	0x000014a0
        /*010c*/ 	.word	0x00000003
        /*0110*/ 	.word	0x00000000
        /*0114*/ 	.short	0x010a
        /*0116*/ 	.byte	0x3f
	.zero		1


	//   ....[9]....
        /*0118*/ 	.word	0x000014e0
        /*011c*/ 	.word	0x00000003
        /*0120*/ 	.word	0x00000000
        /*0124*/ 	.short	0x010a
        /*0126*/ 	.byte	0x3f
	.zero		1


	//   ....[10]....
        /*0128*/ 	.word	0x00001870
        /*012c*/ 	.word	0x00000005
        /*0130*/ 	.word	0x00000000
        /*0134*/ 	.short	0x010a
        /*0136*/ 	.byte	0x3f
	.zero		1


	//   ....[11]....
        /*0138*/ 	.word	0x000018b0
        /*013c*/ 	.word	0x00000005
        /*0140*/ 	.word	0x00000000
        /*0144*/ 	.short	0x010a
        /*0146*/ 	.byte	0x3f
	.zero		1


	//   ....[12]....
        /*0148*/ 	.word	0x00001ad0
        /*014c*/ 	.word	0x00000005
        /*0150*/ 	.word	0x00000000
        /*0154*/ 	.short	0x0101
        /*0156*/ 	.byte	0x3f
	.zero		1


	//   ....[13]....
        /*0158*/ 	.word	0x00001cf0
        /*015c*/ 	.word	0x00000003
        /*0160*/ 	.word	0x00000000
        /*0164*/ 	.short	0x0101
        /*0166*/ 	.byte	0x3f
	.zero		1


	//   ....[14]....
        /*0168*/ 	.word	0x0000b510
        /*016c*/ 	.word	0x00000017
        /*0170*/ 	.word	0x00000018
        /*0174*/ 	.short	0x010a
        /*0176*/ 	.byte	0x3f
	.zero		1


	//   ....[15]....
        /*0178*/ 	.word	0x0000b880
        /*017c*/ 	.word	0x00000003
        /*0180*/ 	.word	0x00000048
        /*0184*/ 	.short	0x0101
        /*0186*/ 	.byte	0x3f
	.zero		1


	//   ....[16]....
        /*0188*/ 	.word	0x0000bfe0
        /*018c*/ 	.word	0x00000007
        /*0190*/ 	.word	0x00000000
        /*0194*/ 	.short	0x010a
        /*0196*/ 	.byte	0x3f
	.zero		1


	//   ....[17]....
        /*0198*/ 	.word	0x0000c060
        /*019c*/ 	.word	0x00000006
        /*01a0*/ 	.word	0x00000000
        /*01a4*/ 	.short	0x010a
        /*01a6*/ 	.byte	0x3f
	.zero		1


	//   ....[18]....
        /*01a8*/ 	.word	0x0000c0f0
        /*01ac*/ 	.word	0x00000003
        /*01b0*/ 	.word	0x00000000
        /*01b4*/ 	.short	0x010a
        /*01b6*/ 	.byte	0x3f
	.zero		1


	//   ....[19]....
        /*01b8*/ 	.word	0x0000c150
        /*01bc*/ 	.word	0x00000003
        /*01c0*/ 	.word	0x00000000
        /*01c4*/ 	.short	0x010a
        /*01c6*/ 	.byte	0x3f
	.zero		1


	//   ....[20]....
        /*01c8*/ 	.word	0x0000c1a0
        /*01cc*/ 	.word	0x00000005
        /*01d0*/ 	.word	0x00000000
        /*01d4*/ 	.short	0x010a
        /*01d6*/ 	.byte	0x3f
	.zero		1


	//   ....[21]....
        /*01d8*/ 	.word	0x0000c270
        /*01dc*/ 	.word	0x00000017
        /*01e0*/ 	.word	0x00000018
        /*01e4*/ 	.short	0x010a
        /*01e6*/ 	.byte	0x3f
	.zero		1


	//   ....[22]....
        /*01e8*/ 	.word	0x0000c340
        /*01ec*/ 	.word	0x00000007
        /*01f0*/ 	.word	0x00000000
        /*01f4*/ 	.short	0x010a
        /*01f6*/ 	.byte	0x3f
	.zero		1


	//   ....[23]....
        /*01f8*/ 	.word	0x0000c390
        /*01fc*/ 	.word	0x00000006
        /*0200*/ 	.word	0x00000000
        /*0204*/ 	.short	0x010a
        /*0206*/ 	.byte	0x3f
	.zero		1


	//----- nvinfo : EIATTR_NUM_MBARRIERS
	.align		4
.L_35:
        /*0208*/ 	.byte	0x03, 0x38
        /*020a*/ 	.short	0x0008


	//----- nvinfo : EIATTR_EXIT_INSTR_OFFSETS
	.align		4
        /*020c*/ 	.byte	0x04, 0x1c
        /*020e*/ 	.short	(.L_37 - .L_36)


	//   ....[0]....
.L_36:
        /*0210*/ 	.word	0x00000930


	//   ....[1]....
        /*0214*/ 	.word	0x00001150


	//   ....[2]....
        /*0218*/ 	.word	0x0000ac20


	//   ....[3]....
        /*021c*/ 	.word	0x0000b180


	//   ....[4]....
        /*0220*/ 	.word	0x0000c140


	//----- nvinfo : EIATTR_MAX_THREADS
	.align		4
.L_37:
        /*0224*/ 	.byte	0x04, 0x05
        /*0226*/ 	.short	(.L_39 - .L_38)
.L_38:
        /*0228*/ 	.word	0x00000180
        /*022c*/ 	.word	0x00000001
        /*0230*/ 	.word	0x00000001


	//----- nvinfo : EIATTR_CRS_STACK_SIZE
	.align		4
.L_39:
        /*0234*/ 	.byte	0x04, 0x1e
        /*0236*/ 	.short	(.L_41 - .L_40)
.L_40:
        /*0238*/ 	.word	0x00000000


	//----- nvinfo : EIATTR_CBANK_PARAM_SIZE
	.align		4
.L_41:
        /*023c*/ 	.byte	0x03, 0x19
        /*023e*/ 	.short	0x0470


	//----- nvinfo : EIATTR_PARAM_CBANK
	.align		4
        /*0240*/ 	.byte	0x04, 0x0a
        /*0242*/ 	.short	(.L_43 - .L_42)
	.align		4
.L_42:
        /*0244*/ 	.word	index@(.nv.constant0._ZN7cutlass13device_kernelINS_4gemm6kernel13GemmUniversalIN4cute5tupleIJiiiiEEENS1_10collective13CollectiveMmaINS1_34MainloopSm90TmaGmmaWarpSpecializedILi3ENS5_IJNS4_1CILi2EEENSA_ILi1EEESC_EEENS1_35KernelTmaWarpSpecializedCooperativeEEENS5_IJNSA_ILi256EEENSA_ILi128EEENSA_ILi32EEEEEENS_10bfloat16_tENS5_IJlSC_lEEESK_SL_NS4_8TiledMMAINS4_8MMA_AtomIJNS4_4SM904GMMA28MMA_64x128x16_F32BF16BF16_SSILNSP_5MajorE0ELSR_0ELNSP_7ScaleInE1ELSS_1EEEEEENS4_6LayoutISD_NS5_IJSC_NSA_ILi0EEESW_EEEEENS5_IJNS4_10UnderscoreESZ_SZ_EEEEENS4_13SM90_TMA_LOADENS4_14ComposedLayoutINS4_7SwizzleILi2ELi4ELi3EEENS4_18smem_ptr_flag_bitsILi16EEENSV_INS5_IJNSA_ILi8EEESI_EEENS5_IJSI_SC_EEEEEEEvNS4_8identityENS4_23SM90_TMA_LOAD_MULTICASTES1C_vS1D_EENS_8epilogue10collective6detail29Sm90TmaWarpSpecializedAdapterINS1H_15DefaultEpilogueISK_SL_SL_NS1G_6thread17LinearCombinationISK_Li1EffLNS1L_9ScaleType4KindE0ELNS_15FloatRoundStyleE2ESK_EENS1_15EpilogueDefaultEEEEEvvEEEEvNT_6ParamsE)
        /*0248*/ 	.short	0x0210
        /*024a*/ 	.short	0x0470


	//----- nvinfo : EIATTR_SW_WAR
	.align		4
.L_43:
        /*024c*/ 	.byte	0x04, 0x36
        /*024e*/ 	.short	(.L_45 - .L_44)
.L_44:
        /*0250*/ 	.word	0x00000008
.L_45:


//--------------------- .nv.callgraph             --------------------------
	.section	.nv.callgraph,"",@"SHT_CUDA_CALLGRAPH"
	.align	4
	.sectionentsize	8
	.align		4
        /*0000*/ 	.word	0x00000000
	.align		4
        /*0004*/ 	.word	0xffffffff
	.align		4
        /*0008*/ 	.word	index@(_ZN7cutlass13device_kernelINS_4gemm6kernel13GemmUniversalIN4cute5tupleIJiiiiEEENS1_10collective13CollectiveMmaINS1_34MainloopSm90TmaGmmaWarpSpecializedILi3ENS5_IJNS4_1CILi2EEENSA_ILi1EEESC_EEENS1_35KernelTmaWarpSpecializedCooperativeEEENS5_IJNSA_ILi256EEENSA_ILi128EEENSA_ILi32EEEEEENS_10bfloat16_tENS5_IJlSC_lEEESK_SL_NS4_8TiledMMAINS4_8MMA_AtomIJNS4_4SM904GMMA28MMA_64x128x16_F32BF16BF16_SSILNSP_5MajorE0ELSR_0ELNSP_7ScaleInE1ELSS_1EEEEEENS4_6LayoutISD_NS5_IJSC_NSA_ILi0EEESW_EEEEENS5_IJNS4_10UnderscoreESZ_SZ_EEEEENS4_13SM90_TMA_LOADENS4_14ComposedLayoutINS4_7SwizzleILi2ELi4ELi3EEENS4_18smem_ptr_flag_bitsILi16EEENSV_INS5_IJNSA_ILi8EEESI_EEENS5_IJSI_SC_EEEEEEEvNS4_8identityENS4_23SM90_TMA_LOAD_MULTICASTES1C_vS1D_EENS_8epilogue10collective6detail29Sm90TmaWarpSpecializedAdapterINS1H_15DefaultEpilogueISK_SL_SL_NS1G_6thread17LinearCombinationISK_Li1EffLNS1L_9ScaleType4KindE0ELNS_15FloatRoundStyleE2ESK_EENS1_15EpilogueDefaultEEEEEvvEEEEvNT_6ParamsE)
	.align		4
        /*000c*/ 	.word	index@(__assertfail)
	.align		4
        /*0010*/ 	.word	0x00000000
	.align		4
        /*0014*/ 	.word	0xfffffffe
	.align		4
        /*0018*/ 	.word	0x00000000
	.align		4
        /*001c*/ 	.word	0xfffffffd
	.align		4
        /*0020*/ 	.word	0x00000000
	.align		4
        /*0024*/ 	.word	0xfffffffc


//--------------------- .nv.constant4             --------------------------
	.section	.nv.constant4,"a",@progbits
	.align	8
	.align		8
.nv.constant4:
        /*0000*/ 	.dword	__assertfail
	.align		8
        /*0008*/ 	.dword	__unnamed_1
	.align		8
        /*0010*/ 	.dword	_ZN39_INTERNAL_1fd06ddd_4_k_cu_92df6244_36794cuda3std3__45__cpo5beginE
	.align		8
        /*0018*/ 	.dword	_ZN39_INTERNAL_1fd06ddd_4_k_cu_92df6244_36794cuda3std3__45__cpo3endE
	.align		8
        /*0020*/ 	.dword	_ZN39_INTERNAL_1fd06ddd_4_k_cu_92df6244_36794cuda3std3__45__cpo6cbeginE
	.align		8
        /*0028*/ 	.dword	_ZN39_INTERNAL_1fd06ddd_4_k_cu_92df6244_36794cuda3std3__45__cpo4cendE
	.align		8
        /*0030*/ 	.dword	_ZN39_INTERNAL_1fd06ddd_4_k_cu_92df6244_36794cuda3std3__441_GLOBAL__N__1fd06ddd_4_k_cu_92df6244_36796ignoreE
	.align		8
        /*0038*/ 	.dword	_ZN39_INTERNAL_1fd06ddd_4_k_cu_92df6244_36794cuda3std3__419piecewise_constructE
	.align		8
        /*0040*/ 	.dword	_ZN39_INTERNAL_1fd06ddd_4_k_cu_92df6244_36794cuda3std3__48in_placeE
	.align		8
        /*0048*/ 	.dword	_ZN39_INTERNAL_1fd06ddd_4_k_cu_92df6244_36794cuda3std6ranges3__45__cpo4swapE
	.align		8
        /*0050*/ 	.dword	_ZN39_INTERNAL_1fd06ddd_4_k_cu_92df6244_36794cuda3std6ranges3__45__cpo9iter_moveE
	.align		8
        /*0058*/ 	.dword	_ZN39_INTERNAL_1fd06ddd_4_k_cu_92df6244_36794cute7productE
	.align		8
        /*0060*/ 	.dword	_ZN39_INTERNAL_1fd06ddd_4_k_cu_92df6244_36794cute1_E
	.align		8
        /*0068*/ 	.dword	$str$22
	.align		8
        /*0070*/ 	.dword	$str$23


//--------------------- .text._ZN7cutlass13device_kernelINS_4gemm6kernel13GemmUniversalIN4cute5tupleIJiiiiEEENS1_10collective13CollectiveMmaINS1_34MainloopSm90TmaGmmaWarpSpecializedILi3ENS5_IJNS4_1CILi2EEENSA_ILi1EEESC_EEENS1_35KernelTmaWarpSpecializedCooperativeEEENS5_IJNSA_ILi256EEENSA_ILi128EEENSA_ILi32EEEEEENS_10bfloat16_tENS5_IJlSC_lEEESK_SL_NS4_8TiledMMAINS4_8MMA_AtomIJNS4_4SM904GMMA28MMA_64x128x16_F32BF16BF16_SSILNSP_5MajorE0ELSR_0ELNSP_7ScaleInE1ELSS_1EEEEEENS4_6LayoutISD_NS5_IJSC_NSA_ILi0EEESW_EEEEENS5_IJNS4_10UnderscoreESZ_SZ_EEEEENS4_13SM90_TMA_LOADENS4_14ComposedLayoutINS4_7SwizzleILi2ELi4ELi3EEENS4_18smem_ptr_flag_bitsILi16EEENSV_INS5_IJNSA_ILi8EEESI_EEENS5_IJSI_SC_EEEEEEEvNS4_8identityENS4_23SM90_TMA_LOAD_MULTICASTES1C_vS1D_EENS_8epilogue10collective6detail29Sm90TmaWarpSpecializedAdapterINS1H_15DefaultEpilogueISK_SL_SL_NS1G_6thread17LinearCombinationISK_Li1EffLNS1L_9ScaleType4KindE0ELNS_15FloatRoundStyleE2ESK_EENS1_15EpilogueDefaultEEEEEvvEEEEvNT_6ParamsE --------------------------
	.section	.text._ZN7cutlass13device_kernelINS_4gemm6kernel13GemmUniversalIN4cute5tupleIJiiiiEEENS1_10collective13CollectiveMmaINS1_34MainloopSm90TmaGmmaWarpSpecializedILi3ENS5_IJNS4_1CILi2EEENSA_ILi1EEESC_EEENS1_35KernelTmaWarpSpecializedCooperativeEEENS5_IJNSA_ILi256EEENSA_ILi128EEENSA_ILi32EEEEEENS_10bfloat16_tENS5_IJlSC_lEEESK_SL_NS4_8TiledMMAINS4_8MMA_AtomIJNS4_4SM904GMMA28MMA_64x128x16_F32BF16BF16_SSILNSP_5MajorE0ELSR_0ELNSP_7ScaleInE1ELSS_1EEEEEENS4_6LayoutISD_NS5_IJSC_NSA_ILi0EEESW_EEEEENS5_IJNS4_10UnderscoreESZ_SZ_EEEEENS4_13SM90_TMA_LOADENS4_14ComposedLayoutINS4_7SwizzleILi2ELi4ELi3EEENS4_18smem_ptr_flag_bitsILi16EEENSV_INS5_IJNSA_ILi8EEESI_EEENS5_IJSI_SC_EEEEEEEvNS4_8identityENS4_23SM90_TMA_LOAD_MULTICASTES1C_vS1D_EENS_8epilogue10collective6detail29Sm90TmaWarpSpecializedAdapterINS1H_15DefaultEpilogueISK_SL_SL_NS1G_6thread17LinearCombinationISK_Li1EffLNS1L_9ScaleType4KindE0ELNS_15FloatRoundStyleE2ESK_EENS1_15EpilogueDefaultEEEEEvvEEEEvNT_6ParamsE,"ax",@progbits
	.align	128
.text._ZN7cutlass13device_kernelINS_4gemm6kernel13GemmUniversalIN4cute5tupleIJiiiiEEENS1_10collective13CollectiveMmaINS1_34MainloopSm90TmaGmmaWarpSpecializedILi3ENS5_IJNS4_1CILi2EEENSA_ILi1EEESC_EEENS1_35KernelTmaWarpSpecializedCooperativeEEENS5_IJNSA_ILi256EEENSA_ILi128EEENSA_ILi32EEEEEENS_10bfloat16_tENS5_IJlSC_lEEESK_SL_NS4_8TiledMMAINS4_8MMA_AtomIJNS4_4SM904GMMA28MMA_64x128x16_F32BF16BF16_SSILNSP_5MajorE0ELSR_0ELNSP_7ScaleInE1ELSS_1EEEEEENS4_6LayoutISD_NS5_IJSC_NSA_ILi0EEESW_EEEEENS5_IJNS4_10UnderscoreESZ_SZ_EEEEENS4_13SM90_TMA_LOADENS4_14ComposedLayoutINS4_7SwizzleILi2ELi4ELi3EEENS4_18smem_ptr_flag_bitsILi16EEENSV_INS5_IJNSA_ILi8EEESI_EEENS5_IJSI_SC_EEEEEEEvNS4_8identityENS4_23SM90_TMA_LOAD_MULTICASTES1C_vS1D_EENS_8epilogue10collective6detail29Sm90TmaWarpSpecializedAdapterINS1H_15DefaultEpilogueISK_SL_SL_NS1G_6thread17LinearCombinationISK_Li1EffLNS1L_9ScaleType4KindE0ELNS_15FloatRoundStyleE2ESK_EENS1_15EpilogueDefaultEEEEEvvEEEEvNT_6ParamsE:
        .type           _ZN7cutlass13device_kernelINS_4gemm6kernel13GemmUniversalIN4cute5tupleIJiiiiEEENS1_10collective13CollectiveMmaINS1_34MainloopSm90TmaGmmaWarpSpecializedILi3ENS5_IJNS4_1CILi2EEENSA_ILi1EEESC_EEENS1_35KernelTmaWarpSpecializedCooperativeEEENS5_IJNSA_ILi256EEENSA_ILi128EEENSA_ILi32EEEEEENS_10bfloat16_tENS5_IJlSC_lEEESK_SL_NS4_8TiledMMAINS4_8MMA_AtomIJNS4_4SM904GMMA28MMA_64x128x16_F32BF16BF16_SSILNSP_5MajorE0ELSR_0ELNSP_7ScaleInE1ELSS_1EEEEEENS4_6LayoutISD_NS5_IJSC_NSA_ILi0EEESW_EEEEENS5_IJNS4_10UnderscoreESZ_SZ_EEEEENS4_13SM90_TMA_LOADENS4_14ComposedLayoutINS4_7SwizzleILi2ELi4ELi3EEENS4_18smem_ptr_flag_bitsILi16EEENSV_INS5_IJNSA_ILi8EEESI_EEENS5_IJSI_SC_EEEEEEEvNS4_8identityENS4_23SM90_TMA_LOAD_MULTICASTES1C_vS1D_EENS_8epilogue10collective6detail29Sm90TmaWarpSpecializedAdapterINS1H_15DefaultEpilogueISK_SL_SL_NS1G_6thread17LinearCombinationISK_Li1EffLNS1L_9ScaleType4KindE0ELNS_15FloatRoundStyleE2ESK_EENS1_15EpilogueDefaultEEEEEvvEEEEvNT_6ParamsE,@function
        .size           _ZN7cutlass13device_kernelINS_4gemm6kernel13GemmUniversalIN4cute5tupleIJiiiiEEENS1_10collective13CollectiveMmaINS1_34MainloopSm90TmaGmmaWarpSpecializedILi3ENS5_IJNS4_1CILi2EEENSA_ILi1EEESC_EEENS1_35KernelTmaWarpSpecializedCooperativeEEENS5_IJNSA_ILi256EEENSA_ILi128EEENSA_ILi32EEEEEENS_10bfloat16_tENS5_IJlSC_lEEESK_SL_NS4_8TiledMMAINS4_8MMA_AtomIJNS4_4SM904GMMA28MMA_64x128x16_F32BF16BF16_SSILNSP_5MajorE0ELSR_0ELNSP_7ScaleInE1ELSS_1EEEEEENS4_6LayoutISD_NS5_IJSC_NSA_ILi0EEESW_EEEEENS5_IJNS4_10UnderscoreESZ_SZ_EEEEENS4_13SM90_TMA_LOADENS4_14ComposedLayoutINS4_7SwizzleILi2ELi4ELi3EEENS4_18smem_ptr_flag_bitsILi16EEENSV_INS5_IJNSA_ILi8EEESI_EEENS5_IJSI_SC_EEEEEEEvNS4_8identityENS4_23SM90_TMA_LOAD_MULTICASTES1C_vS1D_EENS_8epilogue10collective6detail29Sm90TmaWarpSpecializedAdapterINS1H_15DefaultEpilogueISK_SL_SL_NS1G_6thread17LinearCombinationISK_Li1EffLNS1L_9ScaleType4KindE0ELNS_15FloatRoundStyleE2ESK_EENS1_15EpilogueDefaultEEEEEvvEEEEvNT_6ParamsE,(.L_x_323 - _ZN7cutlass13device_kernelINS_4gemm6kernel13GemmUniversalIN4cute5tupleIJiiiiEEENS1_10collective13CollectiveMmaINS1_34MainloopSm90TmaGmmaWarpSpecializedILi3ENS5_IJNS4_1CILi2EEENSA_ILi1EEESC_EEENS1_35KernelTmaWarpSpecializedCooperativeEEENS5_IJNSA_ILi256EEENSA_ILi128EEENSA_ILi32EEEEEENS_10bfloat16_tENS5_IJlSC_lEEESK_SL_NS4_8TiledMMAINS4_8MMA_AtomIJNS4_4SM904GMMA28MMA_64x128x16_F32BF16BF16_SSILNSP_5MajorE0ELSR_0ELNSP_7ScaleInE1ELSS_1EEEEEENS4_6LayoutISD_NS5_IJSC_NSA_ILi0EEESW_EEEEENS5_IJNS4_10UnderscoreESZ_SZ_EEEEENS4_13SM90_TMA_LOADENS4_14ComposedLayoutINS4_7SwizzleILi2ELi4ELi3EEENS4_18smem_ptr_flag_bitsILi16EEENSV_INS5_IJNSA_ILi8EEESI_EEENS5_IJSI_SC_EEEEEEEvNS4_8identityENS4_23SM90_TMA_LOAD_MULTICASTES1C_vS1D_EENS_8epilogue10collective6detail29Sm90TmaWarpSpecializedAdapterINS1H_15DefaultEpilogueISK_SL_SL_NS1G_6thread17LinearCombinationISK_Li1EffLNS1L_9ScaleType4KindE0ELNS_15FloatRoundStyleE2ESK_EENS1_15EpilogueDefaultEEEEEvvEEEEvNT_6ParamsE)
        .other          _ZN7cutlass13device_kernelINS_4gemm6kernel13GemmUniversalIN4cute5tupleIJiiiiEEENS1_10collective13CollectiveMmaINS1_34MainloopSm90TmaGmmaWarpSpecializedILi3ENS5_IJNS4_1CILi2EEENSA_ILi1EEESC_EEENS1_35KernelTmaWarpSpecializedCooperativeEEENS5_IJNSA_ILi256EEENSA_ILi128EEENSA_ILi32EEEEEENS_10bfloat16_tENS5_IJlSC_lEEESK_SL_NS4_8TiledMMAINS4_8MMA_AtomIJNS4_4SM904GMMA28MMA_64x128x16_F32BF16BF16_SSILNSP_5MajorE0ELSR_0ELNSP_7ScaleInE1ELSS_1EEEEEENS4_6LayoutISD_NS5_IJSC_NSA_ILi0EEESW_EEEEENS5_IJNS4_10UnderscoreESZ_SZ_EEEEENS4_13SM90_TMA_LOADENS4_14ComposedLayoutINS4_7SwizzleILi2ELi4ELi3EEENS4_18smem_ptr_flag_bitsILi16EEENSV_INS5_IJNSA_ILi8EEESI_EEENS5_IJSI_SC_EEEEEEEvNS4_8identityENS4_23SM90_TMA_LOAD_MULTICASTES1C_vS1D_EENS_8epilogue10collective6detail29Sm90TmaWarpSpecializedAdapterINS1H_15DefaultEpilogueISK_SL_SL_NS1G_6thread17LinearCombinationISK_Li1EffLNS1L_9ScaleType4KindE0ELNS_15FloatRoundStyleE2ESK_EENS1_15EpilogueDefaultEEEEEvvEEEEvNT_6ParamsE,@"STO_CUDA_ENTRY STV_DEFAULT"
_ZN7cutlass13device_kernelINS_4gemm6kernel13GemmUniversalIN4cute5tupleIJiiiiEEENS1_10collective13CollectiveMmaINS1_34MainloopSm90TmaGmmaWarpSpecializedILi3ENS5_IJNS4_1CILi2EEENSA_ILi1EEESC_EEENS1_35KernelTmaWarpSpecializedCooperativeEEENS5_IJNSA_ILi256EEENSA_ILi128EEENSA_ILi32EEEEEENS_10bfloat16_tENS5_IJlSC_lEEESK_SL_NS4_8TiledMMAINS4_8MMA_AtomIJNS4_4SM904GMMA28MMA_64x128x16_F32BF16BF16_SSILNSP_5MajorE0ELSR_0ELNSP_7ScaleInE1ELSS_1EEEEEENS4_6LayoutISD_NS5_IJSC_NSA_ILi0EEESW_EEEEENS5_IJNS4_10UnderscoreESZ_SZ_EEEEENS4_13SM90_TMA_LOADENS4_14ComposedLayoutINS4_7SwizzleILi2ELi4ELi3EEENS4_18smem_ptr_flag_bitsILi16EEENSV_INS5_IJNSA_ILi8EEESI_EEENS5_IJSI_SC_EEEEEEEvNS4_8identityENS4_23SM90_TMA_LOAD_MULTICASTES1C_vS1D_EENS_8epilogue10collective6detail29Sm90TmaWarpSpecializedAdapterINS1H_15DefaultEpilogueISK_SL_SL_NS1G_6thread17LinearCombinationISK_Li1EffLNS1L_9ScaleType4KindE0ELNS_15FloatRoundStyleE2ESK_EENS1_15EpilogueDefaultEEEEEvvEEEEvNT_6ParamsE:
[----:B------:R-:W0:Y:S01]  /*0000*/  LDC R1, c[0x0][0x28] ;  /* 0x00000a00ff017b82 */ /* 0x000e220000000800 */
[----:B------:R-:W1:Y:S01]  /*0010*/  S2R R18, SR_TID.X ;  /* 0x0000000000127919 */ /* 0x000e620000002100 */
[----:B------:R-:W-:Y:S01]  /*0020*/  ELECT P0, URZ, PT ;  /* 0x00000000003f782f */ /* 0x000fe20003800000 */
[----:B------:R-:W-:Y:S01]  /*0030*/  BSSY B0, `(.L_x_0) ;  /* 0x000000f000007945 */ /* 0x000fe20003800000 */
[--C-:B-1----:R-:W-:Y:S02]  /*0040*/  SHF.R.U32.HI R0, RZ, 0x5, R18.reuse ;  /* 0x00000005ff007819 */ /* 0x102fe40000011612 */
[----:B------:R-:W-:-:S03]  /*0050*/  SHF.R.U32.HI R3, RZ, 0x7, R18 ;  /* 0x00000007ff037819 */ /* 0x000fc60000011612 */
[----:B------:R-:W1:Y:S04]  /*0060*/  SHFL.IDX PT, R2, R0, RZ, 0x1f ;  /* 0x00001fff00027589 */ /* 0x000e6800000e0000 */
[----:B------:R2:W3:Y:S01]  /*0070*/  SHFL.IDX PT, R5, R3, RZ, 0x1f ;  /* 0x00001fff03057589 */ /* 0x0004e200000e0000 */
[----:B-1----:R-:W-:-:S13]  /*0080*/  ISETP.NE.OR P0, PT, R2, RZ, !P0 ;  /* 0x000000ff0200720c */ /* 0x002fda0004705670 */
[----:B0-23--:R-:W-:Y:S05]  /*0090*/  @P0 BRA `(.L_x_1) ;  /* 0x0000000000200947 */ /* 0x00dfea0003800000 */
[----:B------:R-:W-:Y:S02]  /*00a0*/  ULDC.64 UR4, c[0x0][0x198] ;  /* 0x0000660000047ab9 */ /* 0x000fe40000000a00 */
[----:B------:R-:W-:Y:S02]  /*00b0*/  UIADD3 UR6, UP0, UR4, 0xf0, URZ ;  /* 0x000000f004067890 */ /* 0x000fe4000ff1e03f */
[----:B------:R-:W-:Y:S02]  /*00c0*/  UIADD3 UR4, UP1, UR4, 0x1f0, URZ ;  /* 0x000001f004047890 */ /* 0x000fe4000ff3e03f */
[----:B------:R-:W-:Y:S02]  /*00d0*/  UIADD3.X UR7, URZ, UR5, URZ, UP0, !UPT ;  /* 0x000000053f077290 */ /* 0x000fe400087fe43f */
[----:B------:R-:W-:-:S07]  /*00e0*/  UIADD3.X UR5, URZ, UR5, URZ, UP1, !UPT ;  /* 0x000000053f057290 */ /* 0x000fce0008ffe43f */
[----:B------:R0:W-:Y:S02]  /*00f0*/  UTMACCTL.PF [UR6] ;  /* 0x00000000060079b9 */ /* 0x0001e40008040000 */
[----:B------:R0:W-:Y:S02]  /*0100*/  UTMACCTL.PF [UR4] ;  /* 0x00000000040079b9 */ /* 0x0001e40008040000 */
[----:B0-----:R-:W-:Y:S01]  /*0110*/  NOP ;  /* 0x0000000000007918 */ /* 0x001fe20000000000 */
.L_x_1:
[----:B------:R-:W-:Y:S05]  /*0120*/  BSYNC B0 ;  /* 0x0000000000007941 */ /* 0x000fea0003800000 */
.L_x_0:
[----:B------:R-:W0:Y:S02]  /*0130*/  SHFL.IDX PT, R3, R0, RZ, 0x1f ;  /* 0x00001fff00037589 */ /* 0x000e2400000e0000 */
[----:B0-----:R-:W-:-:S13]  /*0140*/  ISETP.NE.AND P0, PT, R3, RZ, PT ;  /* 0x000000ff0300720c */ /* 0x001fda0003f05270 */
[----:B------:R-:W-:Y:S05]  /*0150*/  @P0 BRA `(.L_x_2) ;  /* 0x0000000000500947 */ /* 0x000fea0003800000 */
[----:B------:R-:W0:Y:S01]  /*0160*/  S2UR UR8, SR_CgaCtaId ;  /* 0x00000000000879c3 */ /* 0x000e220000008800 */
[----:B------:R-:W-:Y:S01]  /*0170*/  UMOV UR4, 0x400 ;  /* 0x0000040000047882 */ /* 0x000fe20000000000 */
[----:B------:R-:W-:Y:S01]  /*0180*/  UMOV UR5, 0x1 ;  /* 0x0000000100057882 */ /* 0x000fe20000000000 */
[----:B------:R-:W-:Y:S01]  /*0190*/  UMOV UR6, 0x4 ;  /* 0x0000000400067882 */ /* 0x000fe20000000000 */
[----:B------:R-:W-:Y:S01]  /*01a0*/  ELECT P0, URZ, PT ;  /* 0x00000000003f782f */ /* 0x000fe20003800000 */
[----:B------:R-:W-:-:S04]  /*01b0*/  UIADD3 UR6, -UR6, 0x100000, URZ ;  /* 0x0010000006067890 */ /* 0x000fc8000fffe13f */
[----:B------:R-:W-:Y:S02]  /*01c0*/  USHF.L.U32 UR7, UR6, 0xb, URZ ;  /* 0x0000000b06077899 */ /* 0x000fe4000800063f */
[----:B------:R-:W-:Y:S02]  /*01d0*/  USHF.L.U32 UR6, UR6, 0x1, URZ ;  /* 0x0000000106067899 */ /* 0x000fe4000800063f */
[----:B0-----:R-:W-:Y:S02]  /*01e0*/  ULEA UR8, UR8, UR4, 0x18 ;  /* 0x0000000408087291 */ /* 0x001fe4000f8ec03f */
[----:B------:R-:W-:-:S04]  /*01f0*/  UIADD3 UR4, -UR5, 0x100000, URZ ;  /* 0x0010000005047890 */ /* 0x000fc8000fffe13f */
[----:B------:R-:W-:Y:S02]  /*0200*/  USHF.L.U32 UR5, UR4, 0xb, URZ ;  /* 0x0000000b04057899 */ /* 0x000fe4000800063f */
[----:B------:R-:W-:Y:S01]  /*0210*/  USHF.L.U32 UR4, UR4, 0x1, URZ ;  /* 0x0000000104047899 */ /* 0x000fe2000800063f */
[----:B------:R-:W0:Y:S11]  /*0220*/  FENCE.VIEW.ASYNC.S ;  /* 0x00000000000073c6 */ /* 0x000e360000000000 */
[----:B0-----:R0:W1:Y:S01]  /*0230*/  SYNCS.EXCH.64 URZ, [UR8], UR4 ;  /* 0x00000004083f75b2 */ /* 0x0010620008000100 */
[----:B------:R0:W2:Y:S01]  /*0240*/  SYNCS.EXCH.64 URZ, [UR8+0x18], UR6 ;  /* 0x00001806083f75b2 */ /* 0x0000a20008000100 */
[----:B------:R0:W3:Y:S01]  /*0250*/  SYNCS.EXCH.64 URZ, [UR8+0x8], UR4 ;  /* 0x00000804083f75b2 */ /* 0x0000e20008000100 */
[----:B------:R0:W4:Y:S01]  /*0260*/  SYNCS.EXCH.64 URZ, [UR8+0x20], UR6 ;  /* 0x00002006083f75b2 */ /* 0x0001220008000100 */
[----:B------:R0:W0:Y:S01]  /*0270*/  SYNCS.EXCH.64 URZ, [UR8+0x10], UR4 ;  /* 0x00001004083f75b2 */ /* 0x0000220008000100 */
[----:B------:R0:W0:Y:S01]  /*0280*/  SYNCS.EXCH.64 URZ, [UR8+0x28], UR6 ;  /* 0x00002806083f75b2 */ /* 0x0000220008000100 */
[----:B------:R-:W-:Y:S01]  /*0290*/  NOP ;  /* 0x0000000000007918 */ /* 0x000fe20000000000 */
.L_x_2:
[----:B------:R-:W-:Y:S01]  /*02a0*/  SHF.R.S32.HI R7, RZ, 0x1f, R18 ;  /* 0x0000001fff077819 */ /* 0x000fe20000011412 */
[----:B------:R-:W5:Y:S01]  /*02b0*/  SHFL.IDX PT, R0, R0, RZ, 0x1f ;  /* 0x00001fff00007589 */ /* 0x000f6200000e0000 */
[----:B0-----:R-:W0:Y:S01]  /*02c0*/  S2UR UR8, SR_CTAID.X ;  /* 0x00000000000879c3 */ /* 0x001e220000002500 */
[----:B------:R-:W-:Y:S02]  /*02d0*/  ELECT P0, URZ, PT ;  /* 0x00000000003f782f */ /* 0x000fe40003800000 */
[----:B------:R-:W-:Y:S01]  /*02e0*/  LEA.HI R7, R7, R18, RZ, 0x7 ;  /* 0x0000001207077211 */ /* 0x000fe200078f38ff */
[----:B------:R-:W1:Y:S01]  /*02f0*/  S2R R4, SR_CTAID.Y ;  /* 0x0000000000047919 */ /* 0x000e620000002600 */
[----:B------:R-:W-:Y:S01]  /*0300*/  SHF.R.S32.HI R8, RZ, 0x1f, R3 ;  /* 0x0000001fff087819 */ /* 0x000fe20000011403 */
[----:B------:R-:W-:Y:S01]  /*0310*/  ULDC UR4, c[0x0][0x150] ;  /* 0x0000540000047ab9 */ /* 0x000fe20000000800 */
[----:B------:R-:W-:Y:S01]  /*0320*/  LOP3.LUT R7, R7, 0xffffff80, RZ, 0xc0, !PT ;  /* 0xffffff8007077812 */ /* 0x000fe200078ec0ff */
[----:B------:R-:W-:Y:S01]  /*0330*/  NOP ;  /* 0x0000000000007918 */ /* 0x000fe20000000000 */
[----:B------:R-:W-:Y:S01]  /*0340*/  LEA.HI R8, R8, R3, RZ, 0x2 ;  /* 0x0000000308087211 */ /* 0x000fe200078f10ff */
[----:B------:R-:W2:Y:S01]  /*0350*/  LDC R10, c[0x0][0x144] ;  /* 0x00005100ff0a7b82 */ /* 0x000ea20000000800 */
[----:B------:R-:W-:Y:S01]  /*0360*/  NOP ;  /* 0x0000000000007918 */ /* 0x000fe20000000000 */
[----:B------:R-:W-:Y:S01]  /*0370*/  IMAD.IADD R6, R18, 0x1, -R7 ;  /* 0x0000000112067824 */ /* 0x000fe200078e0a07 */
[----:B------:R-:W-:Y:S01]  /*0380*/  LOP3.LUT R8, R8, 0x3ffffffc, RZ, 0xc0, !PT ;  /* 0x3ffffffc08087812 */ /* 0x000fe200078ec0ff */
[----:B------:R-:W-:Y:S01]  /*0390*/  IMAD.MOV.U32 R22, RZ, RZ, 0x1 ;  /* 0x00000001ff167424 */ /* 0x000fe200078e00ff */
[----:B------:R-:W-:-:S02]  /*03a0*/  ISETP.NE.AND P3, PT, R5, RZ, PT ;  /* 0x000000ff0500720c */ /* 0x000fc40003f65270 */
[----:B------:R-:W-:Y:S01]  /*03b0*/  SHF.R.S32.HI R7, RZ, 0x1f, R6 ;  /* 0x0000001fff077819 */ /* 0x000fe20000011406 */
[----:B------:R-:W-:Y:S01]  /*03c0*/  IMAD.IADD R8, R3, 0x1, -R8 ;  /* 0x0000000103087824 */ /* 0x000fe200078e0a08 */
[----:B------:R-:W3:Y:S02]  /*03d0*/  LDC R13, c[0x0][0x140] ;  /* 0x00005000ff0d7b82 */ /* 0x000ee40000000800 */
[----:B------:R-:W-:Y:S02]  /*03e0*/  LEA.HI R7, R7, R6, RZ, 0x3 ;  /* 0x0000000607077211 */ /* 0x000fe400078f18ff */
[----:B-----5:R-:W-:Y:S02]  /*03f0*/  ISETP.NE.OR P0, PT, R0, RZ, !P0 ;  /* 0x000000ff0000720c */ /* 0x020fe40004705670 */
[--C-:B------:R-:W-:Y:S02]  /*0400*/  SHF.R.S32.HI R0, RZ, 0x3, R7.reuse ;  /* 0x00000003ff007819 */ /* 0x100fe40000011407 */
[----:B------:R-:W-:-:S02]  /*0410*/  SHF.R.S32.HI R7, RZ, 0x1f, R7 ;  /* 0x0000001fff077819 */ /* 0x000fc40000011407 */
[----:B0-----:R-:W-:Y:S02]  /*0420*/  I2FP.F32.U32 R9, UR8 ;  /* 0x0000000800097c45 */ /* 0x001fe40008201000 */
[----:B------:R-:W-:-:S03]  /*0430*/  LEA.HI R7, R7, R0, RZ, 0x2 ;  /* 0x0000000007077211 */ /* 0x000fc600078f10ff */
[----:B------:R-:W-:Y:S01]  /*0440*/  FMUL R9, R9, UR4 ;  /* 0x0000000409097c20 */ /* 0x000fe20008400000 */
[----:B------:R-:W-:Y:S01]  /*0450*/  LOP3.LUT R7, R7, 0xfffffffc, RZ, 0xc0, !PT ;  /* 0xfffffffc07077812 */ /* 0x000fe200078ec0ff */
[----:B------:R-:W-:Y:S01]  /*0460*/  VOTEU.ALL UP0, P0 ;  /* 0x00000000003f7886 */ /* 0x000fe20000000000 */
[----:B-1----:R-:W-:Y:S01]  /*0470*/  I2FP.F32.U32 R3, R4 ;  /* 0x0000000400037245 */ /* 0x002fe20000201000 */
[----:B------:R-:W-:Y:S01]  /*0480*/  ULDC UR4, c[0x0][0x154] ;  /* 0x0000550000047ab9 */ /* 0x000fe20000000800 */
[----:B------:R-:W-:Y:S01]  /*0490*/  VOTEU.ALL UP1, P0 ;  /* 0x00000000003f7886 */ /* 0x000fe20000020000 */
[----:B------:R-:W0:Y:S01]  /*04a0*/  F2I.U32.TRUNC.NTZ R9, R9 ;  /* 0x0000000900097305 */ /* 0x000e22000020f000 */
[----:B------:R-:W-:Y:S01]  /*04b0*/  IMAD.IADD R7, R0, 0x1, -R7 ;  /* 0x0000000100077824 */ /* 0x000fe200078e0a07 */
[----:B------:R-:W1:Y:S01]  /*04c0*/  @!UP0 S2UR UR7, SR_CgaCtaId ;  /* 0x00000000000789c3 */ /* 0x000e620000008800 */
[----:B------:R-:W-:Y:S01]  /*04d0*/  FMUL R12, R3, UR4 ;  /* 0x00000004030c7c20 */ /* 0x000fe20008400000 */
[----:B------:R-:W-:Y:S01]  /*04e0*/  UMOV UR4, 0x20 ;  /* 0x0000002000047882 */ /* 0x000fe20000000000 */
[----:B------:R-:W-:Y:S01]  /*04f0*/  IMAD R8, R8, 0x4, R7 ;  /* 0x0000000408087824 */ /* 0x000fe200078e0207 */
[----:B------:R-:W-:Y:S01]  /*0500*/  @!UP0 UMOV UR6, 0x400 ;  /* 0x0000040000068882 */ /* 0x000fe20000000000 */
[----:B------:R-:W-:-:S04]  /*0510*/  @!UP0 UIADD3 UR4, -UR4, 0x100000, URZ ;  /* 0x0010000004048890 */ /* 0x000fc8000fffe13f */
[----:B------:R-:W-:Y:S02]  /*0520*/  @!UP0 USHF.L.U32 UR5, UR4, 0xb, URZ ;  /* 0x0000000b04058899 */ /* 0x000fe4000800063f */
[----:B------:R-:W-:Y:S01]  /*0530*/  @!UP0 USHF.L.U32 UR4, UR4, 0x1, URZ ;  /* 0x0000000104048899 */ /* 0x000fe2000800063f */
[----:B---3--:R-:W-:Y:S01]  /*0540*/  ISETP.EQ.U32.AND P2, PT, R13, 0x1, PT ;  /* 0x000000010d00780c */ /* 0x008fe20003f42070 */
[----:B------:R-:W3:Y:S01]  /*0550*/  F2I.U32.TRUNC.NTZ R12, R12 ;  /* 0x0000000c000c7305 */ /* 0x000ee2000020f000 */
[----:B------:R-:W-:Y:S01]  /*0560*/  LEA.HI R0, R8, R8, RZ, 0x1 ;  /* 0x0000000808007211 */ /* 0x000fe200078f08ff */
[----:B------:R-:W5:Y:S03]  /*0570*/  LDC R7, c[0x0][0x148] ;  /* 0x00005200ff077b82 */ /* 0x000f660000000800 */
[----:B------:R-:W-:Y:S01]  /*0580*/  LOP3.LUT R11, R0, 0xfffffffe, RZ, 0xc0, !PT ;  /* 0xfffffffe000b7812 */ /* 0x000fe200078ec0ff */
[----:B0-----:R-:W-:Y:S01]  /*0590*/  IMAD.MOV R15, RZ, RZ, -R9 ;  /* 0x000000ffff0f7224 */ /* 0x001fe200078e0a09 */
[----:B------:R-:W-:-:S03]  /*05a0*/  SHF.R.S32.HI R9, RZ, 0x1f, R2 ;  /* 0x0000001fff097819 */ /* 0x000fc60000011402 */
[----:B--2---:R-:W-:Y:S01]  /*05b0*/  IMAD R3, R10, R15, UR8 ;  /* 0x000000080a037e24 */ /* 0x004fe2000f8e020f */
[----:B------:R-:W-:Y:S01]  /*05c0*/  LEA.HI R9, R9, R2, RZ, 0x2 ;  /* 0x0000000209097211 */ /* 0x000fe200078f10ff */
[C---:B------:R-:W-:Y:S02]  /*05d0*/  IMAD.IADD R0, R8.reuse, 0x1, -R11 ;  /* 0x0000000108007824 */ /* 0x040fe400078e0a0b */
[----:B------:R-:W-:Y:S01]  /*05e0*/  IMAD.SHL.U32 R11, R8, 0x4, RZ ;  /* 0x00000004080b7824 */ /* 0x000fe200078e00ff */
[----:B------:R-:W-:Y:S01]  /*05f0*/  LOP3.LUT R9, R9, 0xfffffffc, RZ, 0xc0, !PT ;  /* 0xfffffffc09097812 */ /* 0x000fe200078ec0ff */
[----:B---3--:R-:W-:Y:S01]  /*0600*/  IMAD.MOV R24, RZ, RZ, -R12 ;  /* 0x000000ffff187224 */ /* 0x008fe200078e0a0c */
[----:B------:R-:W-:Y:S01]  /*0610*/  ISETP.NE.AND P4, PT, R0, R3, PT ;  /* 0x000000030000720c */ /* 0x000fe20003f85270 */
[----:B-1----:R-:W-:Y:S01]  /*0620*/  @!UP0 ULEA UR6, UR7, UR6, 0x18 ;  /* 0x0000000607068291 */ /* 0x002fe2000f8ec03f */
[----:B------:R-:W-:Y:S01]  /*0630*/  LOP3.LUT R152, R8, 0xc, R11, 0x78, !PT ;  /* 0x0000000c08987812 */ /* 0x000fe200078e780b */
[----:B------:R-:W-:Y:S01]  /*0640*/  IMAD.IADD R0, R2, 0x1, -R9 ;  /* 0x0000000102007824 */ /* 0x000fe200078e0a09 */
[----:B------:R-:W-:Y:S01]  /*0650*/  VOTEU.ALL UP0, P0 ;  /* 0x00000000003f7886 */ /* 0x000fe20000000000 */
[----:B------:R-:W-:-:S02]  /*0660*/  LOP3.LUT P0, RZ, R6, 0x7, RZ, 0xc0, !PT ;  /* 0x0000000706ff7812 */ /* 0x000fc4000780c0ff */
[----:B------:R-:W-:Y:S02]  /*0670*/  IADD3 R6, R5, -0x1, RZ ;  /* 0xffffffff05067810 */ /* 0x000fe40007ffe0ff */
[----:B------:R-:W-:Y:S01]  /*0680*/  ISETP.NE.AND P1, PT, R0, 0x3, PT ;  /* 0x000000030000780c */ /* 0x000fe20003f25270 */
[----:B-----5:R-:W-:Y:S01]  /*0690*/  IMAD R9, R7, R24, R4 ;  /* 0x0000001807097224 */ /* 0x020fe200078e0204 */
[C---:B------:R-:W-:Y:S02]  /*06a0*/  ISETP.LT.U32.AND P0, PT, R152.reuse, 0x2, !P0 ;  /* 0x000000029800780c */ /* 0x040fe40004701070 */
[----:B------:R-:W-:Y:S01]  /*06b0*/  @P4 LEA.HI R2, R152, R152, RZ, 0x1 ;  /* 0x0000009898024211 */ /* 0x000fe200078f08ff */
[----:B------:R-:W0:Y:S02]  /*06c0*/  FENCE.VIEW.ASYNC.S ;  /* 0x00000000000073c6 */ /* 0x000e240000000000 */
[----:B0-----:R0:W1:Y:S01]  /*06d0*/  @!UP0 SYNCS.EXCH.64 URZ, [UR6+0x40], UR4 ;  /* 0x00004004063f85b2 */ /* 0x0010620008000100 */
[----:B------:R-:W-:-:S02]  /*06e0*/  ISETP.EQ.OR P1, PT, R0, RZ, !P1 ;  /* 0x000000ff0000720c */ /* 0x000fc40004f22670 */
[----:B------:R-:W-:Y:S02]  /*06f0*/  @P4 SHF.R.S32.HI R2, RZ, 0x1, R2 ;  /* 0x00000001ff024819 */ /* 0x000fe40000011402 */
[----:B------:R-:W-:Y:S02]  /*0700*/  ISETP.EQ.AND P1, PT, R5, RZ, P1 ;  /* 0x000000ff0500720c */ /* 0x000fe40000f22270 */
[----:B------:R-:W-:Y:S02]  /*0710*/  @P4 ISETP.NE.AND P5, PT, R2, R9, PT ;  /* 0x000000090200420c */ /* 0x000fe40003fa5270 */
[----:B------:R-:W-:Y:S02]  /*0720*/  ISETP.GE.U32.AND P6, PT, R6, 0x2, PT ;  /* 0x000000020600780c */ /* 0x000fe40003fc6070 */
[----:B------:R-:W-:Y:S02]  /*0730*/  SEL R9, RZ, 0x1, !P0 ;  /* 0x00000001ff097807 */ /* 0x000fe40004000000 */
[----:B------:R-:W-:-:S02]  /*0740*/  @P4 SEL R22, RZ, 0x1, P5 ;  /* 0x00000001ff164807 */ /* 0x000fc40002800000 */
[----:B------:R-:W-:Y:S01]  /*0750*/  SEL R19, RZ, 0x1, !P1 ;  /* 0x00000001ff137807 */ /* 0x000fe20004800000 */
[----:B------:R0:W2:Y:S01]  /*0760*/  @!UP1 SYNCS.EXCH.64 URZ, [UR6+0x48], UR4 ;  /* 0x00004804063f95b2 */ /* 0x0000a20008000100 */
[----:B------:R-:W-:Y:S01]  /*0770*/  LOP3.LUT R22, R22, R9, RZ, 0xc0, !PT ;  /* 0x0000000916167212 */ /* 0x000fe200078ec0ff */
[----:B------:R-:W-:Y:S01]  /*0780*/  NOP ;  /* 0x0000000000007918 */ /* 0x000fe20000000000 */
[----:B------:R-:W-:Y:S01]  /*0790*/  SEL R19, R19, 0x2, P6 ;  /* 0x0000000213137807 */ /* 0x000fe20003000000 */
[----:B------:R-:W-:Y:S06]  /*07a0*/  @!P2 BRA `(.L_x_3) ;  /* 0x000000000008a947 */ /* 0x000fec0003800000 */
[----:B-12-4-:R-:W-:Y:S01]  /*07b0*/  UCGABAR_ARV ;  /* 0x00000000000079c7 */ /* 0x016fe20008000000 */
[----:B------:R-:W-:Y:S05]  /*07c0*/  BRA `(.L_x_4) ;  /* 0x0000000000047947 */ /* 0x000fea0003800000 */
.L_x_3:
[----:B-12-4-:R-:W-:Y:S01]  /*07d0*/  NOP ;  /* 0x0000000000007918 */ /* 0x016fe20000000000 */
.L_x_4:
[----:B------:R-:W1:Y:S01]  /*07e0*/  LDC R2, c[0x0][0x65c] ;  /* 0x00019700ff027b82 */ /* 0x000e620000000800 */
[----:B------:R-:W-:Y:S02]  /*07f0*/  IMAD.U32 R8, RZ, RZ, UR8 ;  /* 0x00000008ff087e24 */ /* 0x000fe4000f8e00ff */
[----:B------:R-:W-:Y:S01]  /*0800*/  IMAD.MOV.U32 R9, RZ, RZ, RZ ;  /* 0x000000ffff097224 */ /* 0x000fe200078e00ff */
[----:B-1----:R-:W-:-:S04]  /*0810*/  ISETP.NE.AND P1, PT, R2, 0x1, PT ;  /* 0x000000010200780c */ /* 0x002fc80003f25270 */
[----:B------:R-:W-:-:S09]  /*0820*/  P2R R5, PR, RZ, 0x2 ;  /* 0x00000002ff057803 */ /* 0x000fd20000000000 */
[----:B------:R-:W1:Y:S01]  /*0830*/  @P1 LDC R17, c[0x0][0x10] ;  /* 0x00000400ff111b82 */ /* 0x000e620000000800 */
[----:B------:R-:W-:Y:S02]  /*0840*/  @P1 IMAD.MOV.U32 R5, RZ, RZ, RZ ;  /* 0x000000ffff051224 */ /* 0x000fe400078e00ff */
[----:B------:R-:W-:-:S05]  /*0850*/  @P1 IMAD.MOV.U32 R13, RZ, RZ, RZ ;  /* 0x000000ffff0d1224 */ /* 0x000fca00078e00ff */
[----:B------:R-:W2:Y:S01]  /*0860*/  @!P1 LDC R11, c[0x0][0xc] ;  /* 0x00000300ff0b9b82 */ /* 0x000ea20000000800 */
[----:B-1----:R-:W-:-:S04]  /*0870*/  @P1 IMAD.WIDE.U32 R16, R17, UR8, R4 ;  /* 0x0000000811101c25 */ /* 0x002fc8000f8e0004 */
[----:B------:R-:W-:Y:S02]  /*0880*/  @P1 IMAD.IADD R17, R17, 0x1, R13 ;  /* 0x0000000111111824 */ /* 0x000fe400078e020d */
[----:B--2---:R-:W-:-:S04]  /*0890*/  @!P1 IMAD.WIDE.U32 R8, R4, R11, R8 ;  /* 0x0000000b04089225 */ /* 0x004fc800078e0008 */
[----:B------:R-:W-:Y:S02]  /*08a0*/  @!P1 IMAD.MOV.U32 R16, RZ, RZ, R8 ;  /* 0x000000ffff109224 */ /* 0x000fe400078e0008 */
[----:B------:R-:W-:Y:S01]  /*08b0*/  @!P1 IMAD.MOV.U32 R17, RZ, RZ, R9 ;  /* 0x000000ffff119224 */ /* 0x000fe200078e0009 */
[----:B------:R-:W-:Y:S06]  /*08c0*/  @!P2 BRA `(.L_x_5) ;  /* 0x00000000000ca947 */ /* 0x000fec0003800000 */
[----:B------:R-:W-:Y:S01]  /*08d0*/  UCGABAR_WAIT ;  /* 0x0000000000007dc7 */ /* 0x000fe20008000000 */
[----:B------:R-:W-:Y:S01]  /*08e0*/  CCTL.IVALL ;  /* 0x00000000ff00798f */ /* 0x000fe20002000000 */
[----:B------:R-:W-:Y:S05]  /*08f0*/  BRA `(.L_x_6) ;  /* 0x0000000000047947 */ /* 0x000fea0003800000 */
.L_x_5:
[----:B------:R-:W-:Y:S06]  /*0900*/  BAR.SYNC.DEFER_BLOCKING 0x0 ;  /* 0x0000000000007b1d */ /* 0x000fec0000010000 */
.L_x_6:
[----:B------:R-:W-:Y:S05]  /*0910*/  @!P3 BRA `(.L_x_7) ;  /* 0x000000a000c4b947 */ /* 0x000fea0003800000 */
[----:B------:R-:W-:-:S13]  /*0920*/  ISETP.GT.U32.AND P0, PT, R6, 0x1, PT ;  /* 0x000000010600780c */ /* 0x000fda0003f04070 */
[----:B0-----:R-:W-:Y:S05]  /*0930*/  @P0 EXIT ;  /* 0x000000000000094d */ /* 0x001fea0003800000 */
[----:B------:R-:W-:Y:S01]  /*0940*/  ULDC.64 UR4, c[0x0][0x650] ;  /* 0x0001940000047ab9 */ /* 0x000fe20000000a00 */
[----:B------:R-:W-:Y:S01]  /*0950*/  PRMT R0, RZ, 0x7610, R0 ;  /* 0x00007610ff007816 */ /* 0x000fe20000000000 */
[----:B------:R-:W-:Y:S01]  /*0960*/  IMAD.MOV.U32 R153, RZ, RZ, -0x1 ;  /* 0xffffffffff997424 */ /* 0x000fe200078e00ff */
[----:B------:R-:W-:Y:S01]  /*0970*/  ISETP.GE.U32.AND P0, PT, R16, UR4, PT ;  /* 0x0000000410007c0c */ /* 0x000fe2000bf06070 */
[----:B------:R-:W-:Y:S02]  /*0980*/  IMAD.MOV.U32 R154, RZ, RZ, -0x1 ;  /* 0xffffffffff9a7424 */ /* 0x000fe400078e00ff */
[----:B------:R-:W-:Y:S01]  /*0990*/  IMAD.MOV.U32 R23, RZ, RZ, -0x1 ;  /* 0xffffffffff177424 */ /* 0x000fe200078e00ff */
[----:B------:R-:W-:-:S13]  /*09a0*/  ISETP.GE.U32.AND.EX P0, PT, R17, UR5, PT, P0 ;  /* 0x0000000511007c0c */ /* 0x000fda000bf06100 */
[----:B------:R-:W-:Y:S05]  /*09b0*/  @P0 BRA `(.L_x_8) ;  /* 0x00000004002c0947 */ /* 0x000fea0003800000 */
[----:B------:R-:W0:Y:S01]  /*09c0*/  LDC.64 R20, c[0x0][0x628] ;  /* 0x00018a00ff147b82 */ /* 0x000e220000000a00 */
[----:B------:R-:W-:Y:S01]  /*09d0*/  MOV R8, R16 ;  /* 0x0000001000087202 */ /* 0x000fe20000000f00 */
[----:B------:R-:W-:-:S06]  /*09e0*/  IMAD.MOV.U32 R9, RZ, RZ, R17 ;  /* 0x000000ffff097224 */ /* 0x000fcc00078e0011 */
[----:B------:R-:W1:Y:S08]  /*09f0*/  LDC R0, c[0x0][0x630] ;  /* 0x00018c00ff007b82 */ /* 0x000e700000000800 */
[----:B------:R-:W2:Y:S01]  /*0a00*/  LDC.64 R26, c[0x0][0x620] ;  /* 0x00018800ff1a7b82 */ /* 0x000ea20000000a00 */
[----:B0-----:R-:W-:-:S04]  /*0a10*/  ISETP.NE.U32.AND P0, PT, R20, RZ, PT ;  /* 0x000000ff1400720c */ /* 0x001fc80003f05070 */
[----:B------:R-:W-:-:S13]  /*0a20*/  ISETP.NE.AND.EX P0, PT, R21, RZ, PT, P0 ;  /* 0x000000ff1500720c */ /* 0x000fda0003f05300 */
[----:B-12---:R-:W-:Y:S05]  /*0a30*/  @!P0 BRA `(.L_x_9) ;  /* 0x0000000000288947 */ /* 0x006fea0003800000 */
[----:B------:R-:W0:Y:S02]  /*0a40*/  LDC R13, c[0x0][0x634] ;  /* 0x00018d00ff0d7b82 */ /* 0x000e240000000800 */
[----:B0-----:R-:W-:-:S05]  /*0a50*/  IADD3 R13, P0, R16, R13, RZ ;  /* 0x0000000d100d7210 */ /* 0x001fca0007f1e0ff */
[----:B------:R-:W-:-:S04]  /*0a60*/  IMAD.X R15, RZ, RZ, R17, P0 ;  /* 0x000000ffff0f7224 */ /* 0x000fc800000e0611 */
[----:B------:R-:W-:-:S04]  /*0a70*/  IMAD.WIDE.U32 R8, R15, R20, RZ ;  /* 0x000000140f087225 */ /* 0x000fc800078e00ff */
[----:B------:R-:W-:-:S04]  /*0a80*/  IMAD.WIDE.U32 R10, P0, R13, R21, R8 ;  /* 0x000000150d0a7225 */ /* 0x000fc80007800008 */
[----:B------:R-:W-:-:S04]  /*0a90*/  IMAD.WIDE.U32 R8, R13, R20, RZ ;  /* 0x000000140d087225 */ /* 0x000fc800078e00ff */
[----:B------:R-:W-:Y:S01]  /*0aa0*/  IMAD.X R13, RZ, RZ, RZ, P0 ;  /* 0x000000ffff0d7224 */ /* 0x000fe200000e06ff */
[----:B------:R-:W-:Y:S01]  /*0ab0*/  IADD3 RZ, P0, R9, R10, RZ ;  /* 0x0000000a09ff7210 */ /* 0x000fe20007f1e0ff */
[----:B------:R-:W-:-:S04]  /*0ac0*/  IMAD.MOV.U32 R12, RZ, RZ, R11 ;  /* 0x000000ffff0c7224 */ /* 0x000fc800078e000b */
[----:B------:R-:W-:-:S08]  /*0ad0*/  IMAD.WIDE.U32.X R8, R15, R21, R12, P0 ;  /* 0x000000150f087225 */ /* 0x000fd000000e040c */
.L_x_9:
[----:B------:R-:W0:Y:S01]  /*0ae0*/  LDC.64 R20, c[0x0][0x640] ;  /* 0x00019000ff147b82 */ /* 0x000e220000000a00 */
[--C-:B------:R-:W-:Y:S01]  /*0af0*/  SHF.R.U64 R28, R8, R0, R9.reuse ;  /* 0x00000000081c7219 */ /* 0x100fe20000001209 */
[----:B------:R-:W-:Y:S01]  /*0b00*/  IMAD R30, R7, R24, R4 ;  /* 0x00000018071e7224 */ /* 0x000fe200078e0204 */
[----:B------:R-:W-:Y:S01]  /*0b10*/  SHF.R.U32.HI R0, RZ, R0, R9 ;  /* 0x00000000ff007219 */ /* 0x000fe20000011609 */
[----:B------:R-:W-:Y:S01]  /*0b20*/  IMAD.MOV.U32 R23, RZ, RZ, 0x1 ;  /* 0x00000001ff177424 */ /* 0x000fe200078e00ff */
[----:B------:R-:W-:-:S03]  /*0b30*/  IADD3 R5, P0, RZ, -R28, RZ ;  /* 0x8000001cff057210 */ /* 0x000fc60007f1e0ff */
[----:B------:R-:W1:Y:S02]  /*0b40*/  LDC R6, c[0x0][0x618] ;  /* 0x00018600ff067b82 */ /* 0x000e640000000800 */
[----:B------:R-:W-:-:S04]  /*0b50*/  IMAD.X R9, RZ, RZ, ~R0, P0 ;  /* 0x000000ffff097224 */ /* 0x000fc800000e0e00 */
[-C--:B------:R-:W-:Y:S02]  /*0b60*/  IMAD R0, R9, R26.reuse, RZ ;  /* 0x0000001a09007224 */ /* 0x080fe400078e02ff */
[----:B------:R-:W2:Y:S01]  /*0b70*/  LDC R11, c[0x0][0x608] ;  /* 0x00018200ff0b7b82 */ /* 0x000ea20000000800 */
[----:B------:R-:W-:-:S04]  /*0b80*/  IMAD.WIDE.U32 R8, R5, R26, R16 ;  /* 0x0000001a05087225 */ /* 0x000fc800078e0010 */
[----:B------:R-:W-:-:S03]  /*0b90*/  IMAD R5, R5, R27, R0 ;  /* 0x0000001b05057224 */ /* 0x000fc600078e0200 */
[----:B------:R-:W3:Y:S01]  /*0ba0*/  LDC R12, c[0x0][0x658] ;  /* 0x00019600ff0c7b82 */ /* 0x000ee20000000800 */
[----:B0-----:R-:W-:Y:S01]  /*0bb0*/  ISETP.NE.U32.AND P0, PT, R20, RZ, PT ;  /* 0x000000ff1400720c */ /* 0x001fe20003f05070 */
[----:B------:R-:W-:Y:S02]  /*0bc0*/  IMAD.IADD R5, R9, 0x1, R5 ;  /* 0x0000000109057824 */ /* 0x000fe400078e0205 */
[----:B------:R-:W-:Y:S01]  /*0bd0*/  IMAD.MOV.U32 R9, RZ, RZ, -0x1 ;  /* 0xffffffffff097424 */ /* 0x000fe200078e00ff */
[----:B------:R-:W-:-:S03]  /*0be0*/  ISETP.NE.AND.EX P0, PT, R21, RZ, PT, P0 ;  /* 0x000000ff1500720c */ /* 0x000fc60003f05300 */
[----:B------:R-:W0:Y:S01]  /*0bf0*/  LDC R15, c[0x0][0x600] ;  /* 0x00018000ff0f7b82 */ /* 0x000e220000000800 */
[-CC-:B-1----:R-:W-:Y:S02]  /*0c00*/  SHF.R.U64 R13, R8, R6.reuse, R5.reuse ;  /* 0x00000006080d7219 */ /* 0x182fe40000001205 */
[----:B------:R-:W-:-:S05]  /*0c10*/  SHF.R.U32.HI R0, RZ, R6, R5 ;  /* 0x00000006ff007219 */ /* 0x000fca0000011605 */
[----:B------:R-:W1:Y:S01]  /*0c20*/  LDC R14, c[0x0][0x648] ;  /* 0x00019200ff0e7b82 */ /* 0x000e620000000800 */
[-CC-:B--2---:R-:W-:Y:S02]  /*0c30*/  SHF.R.U64 R27, R13, R11.reuse, R0.reuse ;  /* 0x0000000b0d1b7219 */ /* 0x184fe40000001200 */
[----:B------:R-:W-:-:S05]  /*0c40*/  SHF.R.U32.HI R5, RZ, R11, R0 ;  /* 0x0000000bff057219 */ /* 0x000fca0000011600 */
[----:B------:R-:W2:Y:S01]  /*0c50*/  LDC R26, c[0x0][0x638] ;  /* 0x00018e00ff1a7b82 */ /* 0x000ea20000000800 */
[-CC-:B---3--:R-:W-:Y:S02]  /*0c60*/  SHF.R.U64 R24, R27, R12.reuse, R5.reuse ;  /* 0x0000000c1b187219 */ /* 0x188fe40000001205 */
[-C--:B------:R-:W-:Y:S02]  /*0c70*/  SHF.L.U32 R0, R9, R12.reuse, RZ ;  /* 0x0000000c09007219 */ /* 0x080fe400000006ff */
[----:B------:R-:W-:Y:S01]  /*0c80*/  SHF.R.U32.HI R5, RZ, R12, R5 ;  /* 0x0000000cff057219 */ /* 0x000fe20000011605 */
[----:B------:R-:W-:Y:S01]  /*0c90*/  IMAD.MOV.U32 R4, RZ, RZ, R24 ;  /* 0x000000ffff047224 */ /* 0x000fe200078e0018 */
[----:B------:R-:W-:Y:S01]  /*0ca0*/  LOP3.LUT R10, RZ, R0, RZ, 0x33, !PT ;  /* 0x00000000ff0a7212 */ /* 0x000fe200078e33ff */
[----:B------:R-:W3:Y:S01]  /*0cb0*/  LDC R25, c[0x0][0x610] ;  /* 0x00018400ff197b82 */ /* 0x000ee20000000800 */
[----:B------:R-:W-:Y:S05]  /*0cc0*/  @!P0 BRA `(.L_x_10) ;  /* 0x0000000000288947 */ /* 0x000fea0003800000 */
[----:B------:R-:W4:Y:S02]  /*0cd0*/  LDC R9, c[0x0][0x64c] ;  /* 0x00019300ff097b82 */ /* 0x000f240000000800 */
[----:B----4-:R-:W-:-:S05]  /*0ce0*/  IADD3 R9, P0, R24, R9, RZ ;  /* 0x0000000918097210 */ /* 0x010fca0007f1e0ff */
[----:B------:R-:W-:-:S04]  /*0cf0*/  IMAD.X R11, RZ, RZ, R5, P0 ;  /* 0x000000ffff0b7224 */ /* 0x000fc800000e0605 */
[----:B------:R-:W-:-:S04]  /*0d00*/  IMAD.WIDE.U32 R4, R11, R20, RZ ;  /* 0x000000140b047225 */ /* 0x000fc800078e00ff */
[----:B------:R-:W-:-:S04]  /*0d10*/  IMAD.WIDE.U32 R6, P0, R9, R21, R4 ;  /* 0x0000001509067225 */ /* 0x000fc80007800004 */
[----:B------:R-:W-:Y:S01]  /*0d20*/  IMAD.WIDE.U32 R4, R9, R20, RZ ;  /* 0x0000001409047225 */ /* 0x000fe200078e00ff */
[----:B------:R-:W-:-:S03]  /*0d30*/  IADD3.X R9, RZ, RZ, RZ, P0, !PT ;  /* 0x000000ffff097210 */ /* 0x000fc600007fe4ff */
[----:B------:R-:W-:Y:S01]  /*0d40*/  IMAD.MOV.U32 R8, RZ, RZ, R7 ;  /* 0x000000ffff087224 */ /* 0x000fe200078e0007 */
[----:B------:R-:W-:-:S05]  /*0d50*/  IADD3 RZ, P0, R5, R6, RZ ;  /* 0x0000000605ff7210 */ /* 0x000fca0007f1e0ff */
[----:B------:R-:W-:-:S08]  /*0d60*/  IMAD.WIDE.U32.X R4, R11, R21, R8, P0 ;  /* 0x000000150b047225 */ /* 0x000fd000000e0408 */
.L_x_10:
[----:B-1----:R-:W-:Y:S01]  /*0d70*/  SHF.R.U64 R4, R4, R14, R5 ;  /* 0x0000000e04047219 */ /* 0x002fe20000001205 */
[----:B0-----:R-:W-:Y:S01]  /*0d80*/  VIADD R6, R15, 0xffffffff ;  /* 0xffffffff0f067836 */ /* 0x001fe20000000000 */
[----:B------:R-:W-:Y:S01]  /*0d90*/  SHF.L.U32 R0, R23, R12, RZ ;  /* 0x0000000c17007219 */ /* 0x000fe200000006ff */
[----:B------:R-:W-:Y:S01]  /*0da0*/  IMAD.MOV.U32 R23, RZ, RZ, R28 ;  /* 0x000000ffff177224 */ /* 0x000fe200078e001c */
[----:B------:R-:W-:Y:S01]  /*0db0*/  LOP3.LUT R5, R27, R10, RZ, 0xc0, !PT ;  /* 0x0000000a1b057212 */ /* 0x000fe200078ec0ff */
[----:B------:R-:W-:Y:S01]  /*0dc0*/  IMAD.MOV R7, RZ, RZ, -R4 ;  /* 0x000000ffff077224 */ /* 0x000fe200078e0a04 */
[----:B------:R-:W-:Y:S02]  /*0dd0*/  SEL R3, R3, R30, !P1 ;  /* 0x0000001e03037207 */ /* 0x000fe40004800000 */
[----:B------:R-:W-:Y:S01]  /*0de0*/  LOP3.LUT R6, R13, R6, RZ, 0xc0, !PT ;  /* 0x000000060d067212 */ /* 0x000fe200078ec0ff */
[----:B------:R-:W-:Y:S02]  /*0df0*/  IMAD R4, R0, R4, R5 ;  /* 0x0000000400047224 */ /* 0x000fe400078e0205 */
[----:B--2---:R-:W-:-:S02]  /*0e00*/  IMAD R0, R7, R26, R24 ;  /* 0x0000001a07007224 */ /* 0x004fc400078e0218 */
[----:B---3--:R-:W-:Y:S02]  /*0e10*/  IMAD R3, R4, R25, R3 ;  /* 0x0000001904037224 */ /* 0x008fe400078e0203 */
[----:B------:R-:W-:Y:S02]  /*0e20*/  IMAD.MOV.U32 R5, RZ, RZ, 0x1 ;  /* 0x00000001ff057424 */ /* 0x000fe400078e00ff */
[----:B------:R-:W-:-:S03]  /*0e30*/  IMAD R4, R0, R15, R6 ;  /* 0x0000000f00047224 */ /* 0x000fc600078e0206 */
[----:B------:R-:W-:Y:S02]  /*0e40*/  PRMT R0, R5, 0x7610, R0 ;  /* 0x0000761005007816 */ /* 0x000fe40000000000 */
[----:B------:R-:W-:Y:S02]  /*0e50*/  SEL R154, R4, R3, !P1 ;  /* 0x00000003049a7207 */ /* 0x000fe40004800000 */
[----:B------:R-:W-:-:S07]  /*0e60*/  SEL R153, R3, R4, !P1 ;  /* 0x0000000403997207 */ /* 0x000fce0004800000 */
.L_x_8:
[----:B------:R-:W-:-:S08]  /*0e70*/  NOP ;  /* 0x0000000000007918 */ /* 0x000fd00000000000 */
[----:B------:R-:W0:Y:S02]  /*0e80*/  USETMAXREG.TRY_ALLOC.CTAPOOL UP0, 0xe8 ;  /* 0x000000e8000079c8 */ /* 0x000e240008000600 */
[----:B0-----:R-:W-:-:S13]  /*0e90*/  PLOP3.LUT P0, PT, PT, PT, UP0, 0x80, 0x0 ;  /* 0x000000000000781c */ /* 0x001fda0003f0f008 */
[----:B------:R-:W-:Y:S05]  /*0ea0*/  @!P0 BRA `(.L_x_8) ;  /* 0xfffffffc00f08947 */ /* 0x000fea000383ffff */
[----:B------:R-:W-:Y:S01]  /*0eb0*/  ULDC.64 UR4, c[0x0][0x598] ;  /* 0x0001660000047ab9 */ /* 0x000fe20000000a00 */
[----:B------:R-:W-:Y:S01]  /*0ec0*/  ULDC.64 UR36, c[0x0][0x208] ;  /* 0x0000820000247ab9 */ /* 0x000fe20000000a00 */
[----:B------:R-:W-:-:S04]  /*0ed0*/  ISETP.NE.U32.AND P0, PT, RZ, UR4, PT ;  /* 0x00000004ff007c0c */ /* 0x000fc8000bf05070 */
[----:B------:R-:W-:-:S13]  /*0ee0*/  ISETP.NE.AND.EX P0, PT, RZ, UR5, PT, P0 ;  /* 0x00000005ff007c0c */ /* 0x000fda000bf05300 */
[----:B------:R-:W-:Y:S05]  /*0ef0*/  @!P0 BRA `(.L_x_11) ;  /* 0x00000000001c8947 */ /* 0x000fea0003800000 */
[----:B------:R-:W0:Y:S02]  /*0f00*/  LDC.64 R4, c[0x0][0x598] ;  /* 0x00016600ff047b82 */ /* 0x000e240000000a00 */
[----:B0-----:R-:W2:Y:S02]  /*0f10*/  LDG.E.64 R4, desc[UR36][R4.64] ;  /* 0x0000002404047981 */ /* 0x001ea4000c1e1b00 */
[----:B--2---:R-:W-:-:S04]  /*0f20*/  ISETP.NE.U32.AND P0, PT, R4, RZ, PT ;  /* 0x000000ff0400720c */ /* 0x004fc80003f05070 */
[----:B------:R-:W-:-:S13]  /*0f30*/  ISETP.NE.AND.EX P0, PT, R5, RZ, PT, P0 ;  /* 0x000000ff0500720c */ /* 0x000fda0003f05300 */
[----:B------:R-:W-:Y:S05]  /*0f40*/  @!P0 BRA `(.L_x_11) ;  /* 0x0000000000088947 */ /* 0x000fea0003800000 */
[----:B------:R0:W5:Y:S01]  /*0f50*/  LD.E R155, desc[UR36][R4.64] ;  /* 0x00000024049b7980 */ /* 0x000162000c101900 */
[----:B------:R-:W-:Y:S05]  /*0f60*/  BRA `(.L_x_12) ;  /* 0x0000000000247947 */ /* 0x000fea0003800000 */
.L_x_11:
[----:B------:R-:W-:Y:S02]  /*0f70*/  ULDC.64 UR4, c[0x0][0x588] ;  /* 0x0001620000047ab9 */ /* 0x000fe40000000a00 */
[----:B------:R-:W-:-:S04]  /*0f80*/  ISETP.NE.U32.AND P0, PT, RZ, UR4, PT ;  /* 0x00000004ff007c0c */ /* 0x000fc8000bf05070 */
[----:B------:R-:W-:-:S13]  /*0f90*/  ISETP.NE.AND.EX P0, PT, RZ, UR5, PT, P0 ;  /* 0x00000005ff007c0c */ /* 0x000fda000bf05300 */
[----:B------:R-:W-:Y:S05]  /*0fa0*/  @!P0 BRA `(.L_x_13) ;  /* 0x00000000000c8947 */ /* 0x000fea0003800000 */
[----:B------:R-:W0:Y:S02]  /*0fb0*/  LDC.64 R4, c[0x0][0x588] ;  /* 0x00016200ff047b82 */ /* 0x000e240000000a00 */
[----:B0-----:R1:W5:Y:S01]  /*0fc0*/  LDG.E R155, desc[UR36][R4.64] ;  /* 0x00000024049b7981 */ /* 0x001362000c1e1900 */
[----:B------:R-:W-:Y:S05]  /*0fd0*/  BRA `(.L_x_12) ;  /* 0x0000000000087947 */ /* 0x000fea0003800000 */
.L_x_13:
[----:B------:R-:W-:Y:S02]  /*0fe0*/  ULDC UR4, c[0x0][0x580] ;  /* 0x0001600000047ab9 */ /* 0x000fe40000000800 */
[----:B------:R-:W-:-:S07]  /*0ff0*/  IMAD.U32 R155, RZ, RZ, UR4 ;  /* 0x00000004ff9b7e24 */ /* 0x000fce000f8e00ff */
.L_x_12:
[----:B------:R-:W-:Y:S02]  /*1000*/  ULDC.64 UR4, c[0x0][0x5a0] ;  /* 0x0001680000047ab9 */ /* 0x000fe40000000a00 */
[----:B------:R-:W-:-:S04]  /*1010*/  ISETP.NE.U32.AND P0, PT, RZ, UR4, PT ;  /* 0x00000004ff007c0c */ /* 0x000fc8000bf05070 */
[----:B------:R-:W-:-:S13]  /*1020*/  ISETP.NE.AND.EX P0, PT, RZ, UR5, PT, P0 ;  /* 0x00000005ff007c0c */ /* 0x000fda000bf05300 */
[----:B------:R-:W-:Y:S05]  /*1030*/  @!P0 BRA `(.L_x_14) ;  /* 0x00000000001c8947 */ /* 0x000fea0003800000 */
[----:B01----:R-:W0:Y:S02]  /*1040*/  LDC.64 R4, c[0x0][0x5a0] ;  /* 0x00016800ff047b82 */ /* 0x003e240000000a00 */
[----:B0-----:R-:W2:Y:S02]  /*1050*/  LDG.E.64 R4, desc[UR36][R4.64] ;  /* 0x0000002404047981 */ /* 0x001ea4000c1e1b00 */
[----:B--2---:R-:W-:-:S04]  /*1060*/  ISETP.NE.U32.AND P0, PT, R4, RZ, PT ;  /* 0x000000ff0400720c */ /* 0x004fc80003f05070 */
[----:B------:R-:W-:-:S13]  /*1070*/  ISETP.NE.AND.EX P0, PT, R5, RZ, PT, P0 ;  /* 0x000000ff0500720c */ /* 0x000fda0003f05300 */
[----:B------:R-:W-:Y:S05]  /*1080*/  @!P0 BRA `(.L_x_14) ;  /* 0x0000000000088947 */ /* 0x000fea0003800000 */
[----:B------:R0:W5:Y:S01]  /*1090*/  LD.E R156, desc[UR36][R4.64] ;  /* 0x00000024049c7980 */ /* 0x000162000c101900 */
[----:B------:R-:W-:Y:S05]  /*10a0*/  BRA `(.L_x_15) ;  /* 0x0000000000247947 */ /* 0x000fea0003800000 */
.L_x_14:
[----:B------:R-:W-:Y:S02]  /*10b0*/  ULDC.64 UR4, c[0x0][0x590] ;  /* 0x0001640000047ab9 */ /* 0x000fe40000000a00 */
[----:B------:R-:W-:-:S04]  /*10c0*/  ISETP.NE.U32.AND P0, PT, RZ, UR4, PT ;  /* 0x00000004ff007c0c */ /* 0x000fc8000bf05070 */
[----:B------:R-:W-:-:S13]  /*10d0*/  ISETP.NE.AND.EX P0, PT, RZ, UR5, PT, P0 ;  /* 0x00000005ff007c0c */ /* 0x000fda000bf05300 */
[----:B------:R-:W-:Y:S05]  /*10e0*/  @!P0 BRA `(.L_x_16) ;  /* 0x00000000000c8947 */ /* 0x000fea0003800000 */
[----:B------:R-:W2:Y:S02]  /*10f0*/  LDC.64 R156, c[0x0][0x590] ;  /* 0x00016400ff9c7b82 */ /* 0x000ea40000000a00 */
[----:B--2---:R2:W5:Y:S01]  /*1100*/  LDG.E R156, desc[UR36][R156.64] ;  /* 0x000000249c9c7981 */ /* 0x004562000c1e1900 */
[----:B------:R-:W-:Y:S05]  /*1110*/  BRA `(.L_x_15) ;  /* 0x0000000000087947 */ /* 0x000fea0003800000 */
.L_x_16:
[----:B------:R-:W-:Y:S02]  /*1120*/  ULDC UR4, c[0x0][0x584] ;  /* 0x0001610000047ab9 */ /* 0x000fe40000000800 */
[----:B------:R-:W-:-:S07]  /*1130*/  IMAD.U32 R156, RZ, RZ, UR4 ;  /* 0x00000004ff9c7e24 */ /* 0x000fce000f8e00ff */
.L_x_15:
[----:B------:R-:W-:-:S13]  /*1140*/  LOP3.LUT P0, RZ, R0, 0xff, RZ, 0xc0, !PT ;  /* 0x000000ff00ff7812 */ /* 0x000fda000780c0ff */
[----:B------:R-:W-:Y:S05]  /*1150*/  @!P0 EXIT ;  /* 0x000000000000894d */ /* 0x000fea0003800000 */
[----:B------:R-:W-:Y:S01]  /*1160*/  ULDC UR4, c[0x0][0x28c] ;  /* 0x0000a30000047ab9 */ /* 0x000fe20000000800 */
[----:B------:R-:W-:Y:S01]  /*1170*/  LOP3.LUT R166, R19, 0x1, RZ, 0xfc, !PT ;  /* 0x0000000113a67812 */ /* 0x000fe200078efcff */
[----:B------:R-:W-:Y:S01]  /*1180*/  UIADD3 UR4, UR4, 0x1f, URZ ;  /* 0x0000001f04047890 */ /* 0x000fe2000fffe03f */
[----:B------:R-:W-:Y:S01]  /*1190*/  UMOV UR38, URZ ;  /* 0x0000003f00267c82 */ /* 0x000fe20008000000 */
[----:B------:R-:W-:Y:S02]  /*11a0*/  UMOV UR39, URZ ;  /* 0x0000003f00277c82 */ /* 0x000fe40008000000 */
[----:B------:R-:W-:-:S04]  /*11b0*/  USHF.R.S32.HI UR5, URZ, 0x1f, UR4 ;  /* 0x0000001f3f057899 */ /* 0x000fc80008011404 */
[----:B------:R-:W-:-:S04]  /*11c0*/  ULEA.HI UR5, UR5, UR4, URZ, 0x5 ;  /* 0x0000000405057291 */ /* 0x000fc8000f8f283f */
[----:B------:R-:W-:-:S12]  /*11d0*/  USHF.R.S32.HI UR40, URZ, 0x5, UR5 ;  /* 0x000000053f287899 */ /* 0x000fd80008011405 */
.L_x_290:
[----:B------:R-:W-:Y:S01]  /*11e0*/  LOP3.LUT R0, R18, 0x80, RZ, 0xc0, !PT ;  /* 0x0000008012007812 */ /* 0x000fe200078ec0ff */
[----:B---3--:R-:W3:Y:S01]  /*11f0*/  S2UR UR7, SR_CgaCtaId ;  /* 0x00000000000779c3 */ /* 0x008ee20000008800 */
[----:B------:R-:W-:Y:S02]  /*1200*/  UMOV UR6, 0x400 ;  /* 0x0000040000067882 */ /* 0x000fe40000000000 */
[----:B------:R-:W-:-:S06]  /*1210*/  SHF.R.U32.HI R0, RZ, 0x7, R0 ;  /* 0x00000007ff007819 */ /* 0x000fcc0000011600 */
[----:B----4-:R-:W4:Y:S01]  /*1220*/  SHFL.IDX PT, R0, R0, RZ, 0x1f ;  /* 0x00001fff00007589 */ /* 0x010f2200000e0000 */
[----:B---3--:R-:W-:Y:S01]  /*1230*/  ULEA UR6, UR7, UR6, 0x18 ;  /* 0x0000000607067291 */ /* 0x008fe2000f8ec03f */
[----:B----4-:R-:W-:-:S13]  /*1240*/  R2UR UR4, R0 ;  /* 0x00000000000472ca */ /* 0x010fda00000e0000 */
[----:B------:R-:W-:-:S04]  /*1250*/  ULEA.HI UR5, UR4, UR4, URZ, 0x1 ;  /* 0x0000000404057291 */ /* 0x000fc8000f8f083f */
[----:B------:R-:W-:-:S04]  /*1260*/  ULOP3.LUT UR5, UR5, 0xffffe, URZ, 0xc0, !UPT ;  /* 0x000ffffe05057892 */ /* 0x000fc8000f8ec03f */
[----:B------:R-:W-:-:S03]  /*1270*/  UIADD3 UR5, UR4, -UR5, URZ ;  /* 0x8000000504057290 */ /* 0x000fc6000fffe03f */
[----:B------:R-:W-:Y:S01]  /*1280*/  ULDC UR4, c[0x0][0x28c] ;  /* 0x0000a30000047ab9 */ /* 0x000fe20000000800 */
[----:B------:R-:W-:Y:S01]  /*1290*/  ULEA UR5, UR5, UR6, 0xc ;  /* 0x0000000605057291 */ /* 0x000fe2000f8e603f */
[----:B------:R-:W-:-:S03]  /*12a0*/  ISETP.LT.AND P0, PT, RZ, UR4, PT ;  /* 0x00000004ff007c0c */ /* 0x000fc6000bf01270 */
[----:B------:R-:W-:-:S04]  /*12b0*/  UIADD3 UR5, UR5, 0x100, URZ ;  /* 0x0000010005057890 */ /* 0x000fc8000fffe03f */
[----:B------:R-:W-:-:S04]  /*12c0*/  USHF.R.U32.HI UR5, URZ, 0x4, UR5 ;  /* 0x000000043f057899 */ /* 0x000fc80008011605 */
[----:B------:R-:W-:Y:S02]  /*12d0*/  ULOP3.LUT UR41, UR5, 0x3fff, URZ, 0xc0, !UPT ;  /* 0x00003fff05297892 */ /* 0x000fe4000f8ec03f */
[----:B-12---:R-:W-:Y:S10]  /*12e0*/  @P0 BRA `(.L_x_17) ;  /* 0x0000000000400947 */ /* 0x006ff40003800000 */
[----:B------:R-:W-:Y:S01]  /*12f0*/  MOV R0, 0x0 ;  /* 0x0000000000007802 */ /* 0x000fe20000000f00 */
[----:B------:R-:W-:Y:S01]  /*1300*/  ULDC.64 UR4, c[0x4][0x68] ;  /* 0x01001a0000047ab9 */ /* 0x000fe20000000a00 */
[----:B------:R-:W-:Y:S01]  /*1310*/  ULDC.64 UR6, c[0x4][0x8] ;  /* 0x0100020000067ab9 */ /* 0x000fe20000000a00 */
[----:B01----:R-:W-:Y:S01]  /*1320*/  IMAD.U32 R4, RZ, RZ, UR4 ;  /* 0x00000004ff047e24 */ /* 0x003fe2000f8e00ff */
[----:B------:R0:W1:Y:S01]  /*1330*/  LDC.64 R14, c[0x4][R0] ;  /* 0x01000000000e7b82 */ /* 0x0000620000000a00 */
[----:B------:R-:W-:Y:S01]  /*1340*/  IMAD.U32 R5, RZ, RZ, UR5 ;  /* 0x00000005ff057e24 */ /* 0x000fe2000f8e00ff */
[----:B------:R-:W-:Y:S01]  /*1350*/  ULDC.64 UR4, c[0x4][0x70] ;  /* 0x01001c0000047ab9 */ /* 0x000fe20000000a00 */
[----:B------:R-:W-:Y:S01]  /*1360*/  IMAD.U32 R10, RZ, RZ, UR6 ;  /* 0x00000006ff0a7e24 */ /* 0x000fe2000f8e00ff */
[----:B------:R-:W-:Y:S01]  /*1370*/  MOV R7, UR5 ;  /* 0x0000000500077c02 */ /* 0x000fe20008000f00 */
[----:B------:R-:W-:Y:S02]  /*1380*/  IMAD.U32 R6, RZ, RZ, UR4 ;  /* 0x00000004ff067e24 */ /* 0x000fe4000f8e00ff */
[----:B------:R-:W-:-:S02]  /*1390*/  IMAD.U32 R11, RZ, RZ, UR7 ;  /* 0x00000007ff0b7e24 */ /* 0x000fc4000f8e00ff */
[----:B------:R-:W-:Y:S02]  /*13a0*/  IMAD.MOV.U32 R8, RZ, RZ, 0x1e1 ;  /* 0x000001e1ff087424 */ /* 0x000fe400078e00ff */
[----:B------:R-:W-:Y:S02]  /*13b0*/  IMAD.MOV.U32 R12, RZ, RZ, 0x1 ;  /* 0x00000001ff0c7424 */ /* 0x000fe400078e00ff */
[----:B0-----:R-:W-:-:S07]  /*13c0*/  IMAD.MOV.U32 R13, RZ, RZ, RZ ;  /* 0x000000ffff0d7224 */ /* 0x001fce00078e00ff */
[----:B------:R-:W-:-:S07]  /*13d0*/  LEPC R20, `(.L_x_17) ;  /* 0x000000001014794e */ /* 0x000fce0000000000 */
[----:B-12--5:R-:W-:Y:S05]  /*13e0*/  CALL.ABS.NOINC R14 ;  /* 0x000000000e007343 */ /* 0x026fea0003c00000 */
.L_x_17:
[----:B------:R-:W-:-:S13]  /*13f0*/  ISETP.NE.AND P0, PT, R166, 0x3, PT ;  /* 0x00000003a600780c */ /* 0x000fda0003f05270 */
[----:B------:R-:W-:Y:S05]  /*1400*/  @!P0 BRA `(.L_x_18) ;  /* 0x0000000000048947 */ /* 0x000fea0003800000 */
[----:B------:R-:W-:Y:S01]  /*1410*/  BPT.TRAP 0x1 ;  /* 0x000000040000795c */ /* 0x000fe20000300000 */
.L_x_18:
[----:B------:R-:W3:Y:S01]  /*1420*/  S2UR UR5, SR_CgaCtaId ;  /* 0x00000000000579c3 */ /* 0x000ee20000008800 */
[----:B------:R-:W-:Y:S01]  /*1430*/  UMOV UR4, 0x400 ;  /* 0x0000040000047882 */ /* 0x000fe20000000000 */
[----:B------:R-:W-:Y:S02]  /*1440*/  IMAD.U32 R0, RZ, RZ, UR38 ;  /* 0x00000026ff007e24 */ /* 0x000fe4000f8e00ff */
[----:B------:R-:W-:-:S03]  /*1450*/  IMAD.U32 R3, RZ, RZ, UR39 ;  /* 0x00000027ff037e24 */ /* 0x000fc6000f8e00ff */
[----:B------:R-:W-:Y:S01]  /*1460*/  SHF.L.U32 R0, R0, 0x1f, RZ ;  /* 0x0000001f00007819 */ /* 0x000fe200000006ff */
[----:B---3--:R-:W-:-:S06]  /*1470*/  ULEA UR4, UR5, UR4, 0x18 ;  /* 0x0000000405047291 */ /* 0x008fcc000f8ec03f */
[----:B------:R-:W-:-:S04]  /*1480*/  IMAD.U32 R6, RZ, RZ, UR4 ;  /* 0x00000004ff067e24 */ /* 0x000fc8000f8e00ff */
[----:B------:R-:W-:-:S04]  /*1490*/  IMAD R3, R3, 0x8, R6 ;  /* 0x0000000803037824 */ /* 0x000fc800078e0206 */
[----:B------:R3:W4:Y:S01]  /*14a0*/  SYNCS.PHASECHK.TRANS64.TRYWAIT P1, [R3+URZ], R0 ;  /* 0x00000000030075a7 */ /* 0x000722000802017f */
[----:B------:R-:W-:Y:S05]  /*14b0*/  @!P0 BRA `(.L_x_19) ;  /* 0x0000000000048947 */ /* 0x000fea0003800000 */
[----:B------:R-:W-:Y:S01]  /*14c0*/  BPT.TRAP 0x1 ;  /* 0x000000040000795c */ /* 0x000fe20000300000 */
.L_x_19:
[----:B----4-:R-:W-:Y:S05]  /*14d0*/  @P1 BRA `(.L_x_20) ;  /* 0x0000000000081947 */ /* 0x010fea0003800000 */
[----:B------:R-:W4:Y:S02]  /*14e0*/  SYNCS.PHASECHK.TRANS64.TRYWAIT P1, [R3+URZ], R0 ;  /* 0x00000000030075a7 */ /* 0x000f24000802017f */
[----:B----4-:R-:W-:Y:S05]  /*14f0*/  @!P1 BRA `(.L_x_21) ;  /* 0x000000ac00149947 */ /* 0x010fea0003800000 */
.L_x_20:
[----:B------:R-:W-:-:S04]  /*1500*/  UISETP.LT.AND UP0, UPT, UR40, 0x1, UPT ;  /* 0x000000012800788c */ /* 0x000fc8000bf01270 */
[----:B------:R-:W-:-:S06]  /*1510*/  USEL UR4, UR40, 0x1, UP0 ;  /* 0x0000000128047887 */ /* 0x000fcc0008000000 */
[----:B---34-:R-:W-:Y:S01]  /*1520*/  IMAD.U32 R0, RZ, RZ, UR4 ;  /* 0x00000004ff007e24 */ /* 0x018fe2000f8e00ff */
[----:B------:R-:W-:Y:S05]  /*1530*/  WARPSYNC.ALL ;  /* 0x0000000000007948 */ /* 0x000fea0003800000 */
[----:B------:R-:W-:-:S04]  /*1540*/  IADD3 R0, -R0, UR40, RZ ;  /* 0x0000002800007c10 */ /* 0x000fc8000fffe1ff */
[----:B------:R-:W-:Y:S02]  /*1550*/  ISETP.GE.AND P1, PT, R0, 0x1, PT ;  /* 0x000000010000780c */ /* 0x000fe40003f26270 */
[----:B------:R-:W-:Y:S01]  /*1560*/  R2UR UR4, R6 ;  /* 0x00000000060472ca */ /* 0x000fe200000e0000 */
[----:B------:R-:W-:Y:S01]  /*1570*/  WARPGROUP.ARRIVE ;  /* 0x00000000000079c5 */ /* 0x000fe20000000000 */
[----:B------:R-:W-:Y:S01]  /*1580*/  UMOV UR9, 0x80000020 ;  /* 0x8000002000097882 */ /* 0x000fe20000000000 */
[----:B------:R-:W-:-:S10]  /*1590*/  UMOV UR11, 0x80000020 ;  /* 0x80000020000b7882 */ /* 0x000fd40000000000 */
[----:B------:R-:W-:-:S04]  /*15a0*/  UIADD3 UR4, UR4, 0xc100, URZ ;  /* 0x0000c10004047890 */ /* 0x000fc8000fffe03f */
[----:B------:R-:W-:-:S04]  /*15b0*/  USHF.R.U32.HI UR4, URZ, 0x4, UR4 ;  /* 0x000000043f047899 */ /* 0x000fc80008011604 */
[----:B------:R-:W-:Y:S02]  /*15c0*/  ULOP3.LUT UR5, UR4, 0x3fff, URZ, 0xc0, !UPT ;  /* 0x00003fff04057892 */ /* 0x000fe4000f8ec03f */
[----:B------:R-:W-:Y:S02]  /*15d0*/  ULOP3.LUT UR4, UR41, 0x10000, URZ, 0xfc, !UPT ;  /* 0x0001000029047892 */ /* 0x000fe4000f8efc3f */
[----:B------:R-:W-:Y:S02]  /*15e0*/  ULOP3.LUT UR5, UR5, 0x10000, URZ, 0xfc, !UPT ;  /* 0x0001000005057892 */ /* 0x000fe4000f8efc3f */
[----:B------:R-:W-:Y:S02]  /*15f0*/  ULEA UR6, UR39, UR4, 0xa ;  /* 0x0000000427067291 */ /* 0x000fe4000f8e503f */
[----:B------:R-:W-:-:S05]  /*1600*/  ULEA UR7, UR39, UR5, 0x9 ;  /* 0x0000000527077291 */ /* 0x000fca000f8e483f */
[----:B------:R-:W-:Y:S02]  /*1610*/  UMOV UR8, UR6 ;  /* 0x0000000600087c82 */ /* 0x000fe40008000000 */
[----:B------:R-:W-:Y:S02]  /*1620*/  UMOV UR10, UR7 ;  /* 0x00000007000a7c82 */ /* 0x000fe40008000000 */
[----:B------:R-:W-:Y:S01]  /*1630*/  HGMMA.64x128x16.F32.BF16 R88, gdesc[UR8], RZ, !UPT, gsb0 ;  /* 0x01e00000085879f0 */ /* 0x000fe2000c0018ff */
[----:B------:R-:W-:Y:S01]  /*1640*/  UIADD3 UR8, UR6, 0x200, URZ ;  /* 0x0000020006087890 */ /* 0x000fe2000fffe03f */
[----:B------:R-:W-:Y:S01]  /*1650*/  UMOV UR9, 0x80000020 ;  /* 0x8000002000097882 */ /* 0x000fe20000000000 */
[----:B------:R-:W-:Y:S02]  /*1660*/  WARPGROUP.DEPBAR.LE gsb0, 0x0 ;  /* 0x00008000000079c5 */ /* 0x000fe40000010000 */
[----:B------:R-:W-:-:S07]  /*1670*/  WARPGROUP.ARRIVE ;  /* 0x00000000000079c5 */ /* 0x000fce0000000000 */
[----:B------:R-:W-:Y:S01]  /*1680*/  HGMMA.64x128x16.F32.BF16 R24, gdesc[UR8], RZ, !UPT, gsb0 ;  /* 0x01e00000081879f0 */ /* 0x000fe2000c0018ff */
[----:B------:R-:W-:Y:S02]  /*1690*/  UIADD3 UR8, UR6, 0x2, URZ ;  /* 0x0000000206087890 */ /* 0x000fe4000fffe03f */
[----:B------:R-:W-:Y:S01]  /*16a0*/  UIADD3 UR10, UR7, 0x2, URZ ;  /* 0x00000002070a7890 */ /* 0x000fe2000fffe03f */
[----:B------:R-:W-:Y:S01]  /*16b0*/  UMOV UR9, 0x80000020 ;  /* 0x8000002000097882 */ /* 0x000fe20000000000 */
[----:B------:R-:W-:Y:S01]  /*16c0*/  UMOV UR11, 0x80000020 ;  /* 0x80000020000b7882 */ /* 0x000fe20000000000 */
[----:B------:R-:W-:Y:S02]  /*16d0*/  WARPGROUP.DEPBAR.LE gsb0, 0x0 ;  /* 0x00008000000079c5 */ /* 0x000fe40000010000 */
[----:B------:R-:W-:-:S06]  /*16e0*/  WARPGROUP.ARRIVE ;  /* 0x00000000000079c5 */ /* 0x000fcc0000000000 */
[----:B------:R-:W-:Y:S01]  /*16f0*/  HGMMA.64x128x16.F32.BF16 R88, gdesc[UR8], R88, gsb0 ;  /* 0x01e00000085879f0 */ /* 0x000fe20008001858 */
[----:B------:R-:W-:Y:S01]  /*1700*/  UIADD3 UR8, UR6, 0x202, URZ ;  /* 0x0000020206087890 */ /* 0x000fe2000fffe03f */
[----:B------:R-:W-:Y:S01]  /*1710*/  UMOV UR9, 0x80000020 ;  /* 0x8000002000097882 */ /* 0x000fe20000000000 */
[----:B------:R-:W-:Y:S02]  /*1720*/  WARPGROUP.DEPBAR.LE gsb0, 0x0 ;  /* 0x00008000000079c5 */ /* 0x000fe40000010000 */
[----:B------:R-:W-:-:S07]  /*1730*/  WARPGROUP.ARRIVE ;  /* 0x00000000000079c5 */ /* 0x000fce0000000000 */
[----:B------:R-:W-:Y:S03]  /*1740*/  HGMMA.64x128x16.F32.BF16 R24, gdesc[UR8], R24, gsb0 ;  /* 0x01e00000081879f0 */ /* 0x000fe60008001818 */
[----:B------:R-:W-:Y:S02]  /*1750*/  WARPGROUP.DEPBAR.LE gsb0, 0x0 ;  /* 0x00008000000079c5 */ /* 0x000fe40000010000 */
[----:B------:R-:W-:Y:S05]  /*1760*/  @!P1 BRA `(.L_x_22) ;  /* 0x0000000400149947 */ /* 0x000fea0003800000 */
[----:B------:R-:W-:Y:S02]  /*1770*/  UIADD3 UR6, UR39, 0x1, URZ ;  /* 0x0000000127067890 */ /* 0x000fe4000fffe03f */
[----:B------:R-:W-:Y:S02]  /*1780*/  MOV R3, UR39 ;  /* 0x0000002700037c02 */ /* 0x000fe40008000f00 */
[----:B------:R-:W-:-:S04]  /*1790*/  UISETP.NE.AND UP0, UPT, UR6, 0x3, UPT ;  /* 0x000000030600788c */ /* 0x000fc8000bf05270 */
[----:B------:R-:W-:Y:S02]  /*17a0*/  USEL UR7, URZ, 0x1, UP0 ;  /* 0x000000013f077887 */ /* 0x000fe40008000000 */
[----:B------:R-:W-:Y:S02]  /*17b0*/  USEL UR6, UR6, URZ, UP0 ;  /* 0x0000003f06067287 */ /* 0x000fe40008000000 */
[----:B------:R-:W-:-:S06]  /*17c0*/  ULOP3.LUT UR7, UR38, UR7, URZ, 0x3c, !UPT ;  /* 0x0000000726077292 */ /* 0x000fcc000f8e3c3f */
[----:B------:R-:W-:-:S07]  /*17d0*/  IMAD.U32 R7, RZ, RZ, UR7 ;  /* 0x00000007ff077e24 */ /* 0x000fce000f8e00ff */
.L_x_29:
[----:B------:R-:W-:Y:S05]  /*17e0*/  @!P0 BRA `(.L_x_23) ;  /* 0x0000000000048947 */ /* 0x000fea0003800000 */
[----:B------:R-:W-:Y:S01]  /*17f0*/  BPT.TRAP 0x1 ;  /* 0x000000040000795c */ /* 0x000fe20000300000 */
.L_x_23:
[----:B------:R-:W3:Y:S01]  /*1800*/  S2UR UR8, SR_CgaCtaId ;  /* 0x00000000000879c3 */ /* 0x000ee20000008800 */
[----:B------:R-:W-:Y:S01]  /*1810*/  UMOV UR7, 0x400 ;  /* 0x0000040000077882 */ /* 0x000fe20000000000 */
[----:B01----:R-:W-:Y:S01]  /*1820*/  IMAD.U32 R5, RZ, RZ, UR6 ;  /* 0x00000006ff057e24 */ /* 0x003fe2000f8e00ff */
[----:B------:R-:W-:Y:S01]  /*1830*/  SHF.L.U32 R4, R7, 0x1f, RZ ;  /* 0x0000001f07047819 */ /* 0x000fe200000006ff */
[----:B---3--:R-:W-:-:S06]  /*1840*/  ULEA UR7, UR8, UR7, 0x18 ;  /* 0x0000000708077291 */ /* 0x008fcc000f8ec03f */
[----:B------:R-:W-:-:S04]  /*1850*/  IMAD.U32 R6, RZ, RZ, UR7 ;  /* 0x00000007ff067e24 */ /* 0x000fc8000f8e00ff */
[----:B------:R-:W-:-:S04]  /*1860*/  IMAD R5, R5, 0x8, R6 ;  /* 0x0000000805057824 */ /* 0x000fc800078e0206 */
[----:B------:R0:W1:Y:S01]  /*1870*/  SYNCS.PHASECHK.TRANS64.TRYWAIT P1, [R5+URZ], R4 ;  /* 0x00000004050075a7 */ /* 0x000062000802017f */
[----:B------:R-:W-:Y:S05]  /*1880*/  @!P0 BRA `(.L_x_24) ;  /* 0x0000000000048947 */ /* 0x000fea0003800000 */
[----:B------:R-:W-:Y:S01]  /*1890*/  BPT.TRAP 0x1 ;  /* 0x000000040000795c */ /* 0x000fe20000300000 */
.L_x_24:
[----:B-1----:R-:W-:Y:S05]  /*18a0*/  @P1 BRA `(.L_x_25) ;  /* 0x0000000000081947 */ /* 0x002fea0003800000 */
[----:B------:R-:W1:Y:S02]  /*18b0*/  SYNCS.PHASECHK.TRANS64.TRYWAIT P1, [R5+URZ], R4 ;  /* 0x00000004050075a7 */ /* 0x000e64000802017f */
[----:B-1----:R-:W-:Y:S05]  /*18c0*/  @!P1 BRA `(.L_x_26) ;  /* 0x000000a800349947 */ /* 0x002fea0003800000 */
.L_x_25:
[----:B------:R-:W-:Y:S01]  /*18d0*/  ULEA UR7, UR6, UR4, 0xa ;  /* 0x0000000406077291 */ /* 0x000fe2000f8e503f */
[----:B------:R-:W-:Y:S01]  /*18e0*/  WARPGROUP.ARRIVE ;  /* 0x00000000000079c5 */ /* 0x000fe20000000000 */
[----:B------:R-:W-:Y:S01]  /*18f0*/  ULEA UR12, UR6, UR5, 0x9 ;  /* 0x00000005060c7291 */ /* 0x000fe2000f8e483f */
[----:B------:R-:W-:Y:S01]  /*1900*/  UMOV UR9, 0x80000020 ;  /* 0x8000002000097882 */ /* 0x000fe20000000000 */
[----:B------:R-:W-:-:S03]  /*1910*/  UMOV UR11, 0x80000020 ;  /* 0x80000020000b7882 */ /* 0x000fc60000000000 */
[----:B------:R-:W-:Y:S02]  /*1920*/  UMOV UR8, UR7 ;  /* 0x0000000700087c82 */ /* 0x000fe40008000000 */
[----:B------:R-:W-:Y:S02]  /*1930*/  UMOV UR10, UR12 ;  /* 0x0000000c000a7c82 */ /* 0x000fe40008000000 */
[----:B------:R-:W-:Y:S01]  /*1940*/  HGMMA.64x128x16.F32.BF16 R88, gdesc[UR8], R88, gsb0 ;  /* 0x01e00000085879f0 */ /* 0x000fe20008001858 */
[----:B------:R-:W-:Y:S01]  /*1950*/  UIADD3 UR8, UR7, 0x200, URZ ;  /* 0x0000020007087890 */ /* 0x000fe2000fffe03f */
[----:B------:R-:W-:Y:S01]  /*1960*/  UMOV UR9, 0x80000020 ;  /* 0x8000002000097882 */ /* 0x000fe20000000000 */
[----:B------:R-:W-:Y:S02]  /*1970*/  WARPGROUP.DEPBAR.LE gsb0, 0x0 ;  /* 0x00008000000079c5 */ /* 0x000fe40000010000 */
[----:B------:R-:W-:-:S07]  /*1980*/  WARPGROUP.ARRIVE ;  /* 0x00000000000079c5 */ /* 0x000fce0000000000 */
[----:B------:R-:W-:Y:S01]  /*1990*/  HGMMA.64x128x16.F32.BF16 R24, gdesc[UR8], R24, gsb0 ;  /* 0x01e00000081879f0 */ /* 0x000fe20008001818 */
        /* <DEDUP_REMOVED lines=14> */
[----:B------:R-:W-:Y:S01]  /*1a80*/  BPT.TRAP 0x1 ;  /* 0x000000040000795c */ /* 0x000fe20000300000 */
.L_x_27:
[----:B------:R-:W-:-:S13]  /*1a90*/  ISETP.NE.AND P1, PT, R22, RZ, PT ;  /* 0x000000ff1600720c */ /* 0x000fda0003f25270 */
[----:B01----:R-:W-:-:S04]  /*1aa0*/  @P1 IMAD R4, R3, 0x8, R6 ;  /* 0x0000000803041824 */ /* 0x003fc800078e0206 */
[----:B------:R-:W-:-:S05]  /*1ab0*/  @P1 VIADD R5, R4, 0x18 ;  /* 0x0000001804051836 */ /* 0x000fca0000000000 */
[----:B------:R-:W-:-:S04]  /*1ac0*/  @P1 PRMT R5, R152, 0x654, R5 ;  /* 0x0000065498051816 */ /* 0x000fc80000000005 */
[----:B------:R0:W-:Y:S01]  /*1ad0*/  @P1 SYNCS.ARRIVE.TRANS64.RED.A1T0 RZ, [R5+URZ], RZ ;  /* 0x000000ff05ff19a7 */ /* 0x0001e2000810043f */
[----:B------:R-:W-:-:S13]  /*1ae0*/  ISETP.GT.U32.AND P1, PT, R19, 0x1, PT ;  /* 0x000000011300780c */ /* 0x000fda0003f24070 */
[----:B0-----:R-:W-:Y:S05]  /*1af0*/  @P1 BRA `(.L_x_28) ;  /* 0x0000000000041947 */ /* 0x001fea0003800000 */
[----:B------:R-:W-:Y:S01]  /*1b00*/  BPT.TRAP 0x1 ;  /* 0x000000040000795c */ /* 0x000fe20000300000 */
.L_x_28:
[----:B------:R-:W-:Y:S01]  /*1b10*/  UIADD3 UR6, UR6, 0x1, URZ ;  /* 0x0000000106067890 */ /* 0x000fe2000fffe03f */
[C---:B------:R-:W-:Y:S01]  /*1b20*/  ISETP.GT.AND P2, PT, R0.reuse, 0x1, PT ;  /* 0x000000010000780c */ /* 0x040fe20003f44270 */
[----:B------:R-:W-:Y:S02]  /*1b30*/  VIADD R3, R3, 0x1 ;  /* 0x0000000103037836 */ /* 0x000fe40000000000 */
[----:B------:R-:W-:Y:S01]  /*1b40*/  UISETP.NE.AND UP0, UPT, UR6, 0x3, UPT ;  /* 0x000000030600788c */ /* 0x000fe2000bf05270 */
[----:B------:R-:W-:Y:S02]  /*1b50*/  VIADD R0, R0, 0xffffffff ;  /* 0xffffffff00007836 */ /* 0x000fe40000000000 */
[C---:B------:R-:W-:Y:S01]  /*1b60*/  ISETP.NE.AND P1, PT, R3.reuse, 0x3, PT ;  /* 0x000000030300780c */ /* 0x040fe20003f25270 */
[----:B------:R-:W-:Y:S02]  /*1b70*/  USEL UR7, URZ, 0x1, UP0 ;  /* 0x000000013f077887 */ /* 0x000fe40008000000 */
[----:B------:R-:W-:Y:S01]  /*1b80*/  USEL UR6, UR6, URZ, UP0 ;  /* 0x0000003f06067287 */ /* 0x000fe20008000000 */
[----:B------:R-:W-:-:S03]  /*1b90*/  SEL R3, R3, RZ, P1 ;  /* 0x000000ff03037207 */ /* 0x000fc60000800000 */
[----:B------:R-:W-:Y:S01]  /*1ba0*/  LOP3.LUT R7, R7, UR7, RZ, 0x3c, !PT ;  /* 0x0000000707077c12 */ /* 0x000fe2000f8e3cff */
[----:B------:R-:W-:Y:S07]  /*1bb0*/  @P2 BRA `(.L_x_29) ;  /* 0xfffffffc00082947 */ /* 0x000fee000383ffff */
.L_x_22:
[----:B------:R-:W3:Y:S02]  /*1bc0*/  LDC R0, c[0x0][0x28c] ;  /* 0x0000a300ff007b82 */ /* 0x000ee40000000800 */
[----:B---3--:R-:W-:-:S13]  /*1bd0*/  ISETP.GE.AND P1, PT, R0, 0x1, PT ;  /* 0x000000010000780c */ /* 0x008fda0003f26270 */
[----:B------:R-:W-:Y:S05]  /*1be0*/  @!P1 BRA `(.L_x_30) ;  /* 0x0000000000509947 */ /* 0x000fea0003800000 */
[----:B------:R-:W-:Y:S05]  /*1bf0*/  @!P0 BRA `(.L_x_31) ;  /* 0x0000000000048947 */ /* 0x000fea0003800000 */
[----:B------:R-:W-:Y:S01]  /*1c00*/  BPT.TRAP 0x1 ;  /* 0x000000040000795c */ /* 0x000fe20000300000 */
.L_x_31:
[----:B------:R-:W-:Y:S01]  /*1c10*/  ISETP.NE.AND P0, PT, R22, RZ, PT ;  /* 0x000000ff1600720c */ /* 0x000fe20003f05270 */
[----:B------:R-:W-:Y:S01]  /*1c20*/  BSSY B0, `(.L_x_32) ;  /* 0x000000e000007945 */ /* 0x000fe20003800000 */
[----:B------:R-:W-:-:S11]  /*1c30*/  ISETP.GT.U32.AND P1, PT, R19, 0x1, PT ;  /* 0x000000011300780c */ /* 0x000fd60003f24070 */
[----:B------:R-:W-:Y:S05]  /*1c40*/  @!P0 BRA `(.L_x_33) ;  /* 0x00000000002c8947 */ /* 0x000fea0003800000 */
[----:B------:R-:W-:-:S04]  /*1c50*/  UISETP.LT.AND UP0, UPT, UR40, 0x1, UPT ;  /* 0x000000012800788c */ /* 0x000fc8000bf01270 */
[----:B------:R-:W-:-:S04]  /*1c60*/  USEL UR6, UR40, 0x1, UP0 ;  /* 0x0000000128067887 */ /* 0x000fc80008000000 */
[----:B------:R-:W-:-:S04]  /*1c70*/  UIADD3 UR6, UR39, UR40, -UR6 ;  /* 0x0000002827067290 */ /* 0x000fc8000fffe806 */
[----:B------:R-:W-:-:S04]  /*1c80*/  UIMAD.WIDE.U32 UR4, UR6, -0x55555555, URZ ;  /* 0xaaaaaaab060478a5 */ /* 0x000fc8000f8e003f */
[----:B------:R-:W-:-:S04]  /*1c90*/  USHF.R.U32.HI UR4, URZ, 0x1, UR5 ;  /* 0x000000013f047899 */ /* 0x000fc80008011605 */
[----:B------:R-:W-:-:S06]  /*1ca0*/  UIMAD UR6, UR4, -0x3, UR6 ;  /* 0xfffffffd040678a4 */ /* 0x000fcc000f8e0206 */
[----:B------:R-:W-:-:S04]  /*1cb0*/  IMAD.U32 R3, RZ, RZ, UR6 ;  /* 0x00000006ff037e24 */ /* 0x000fc8000f8e00ff */
[----:B------:R-:W-:-:S05]  /*1cc0*/  IMAD R0, R3, 0x8, R6 ;  /* 0x0000000803007824 */ /* 0x000fca00078e0206 */
[----:B------:R-:W-:-:S04]  /*1cd0*/  IADD3 R3, R0, 0x18, RZ ;  /* 0x0000001800037810 */ /* 0x000fc80007ffe0ff */
[----:B------:R-:W-:-:S04]  /*1ce0*/  PRMT R3, R152, 0x654, R3 ;  /* 0x0000065498037816 */ /* 0x000fc80000000003 */
[----:B------:R3:W-:Y:S03]  /*1cf0*/  SYNCS.ARRIVE.TRANS64.RED.A1T0 RZ, [R3+URZ], RZ ;  /* 0x000000ff03ff79a7 */ /* 0x0007e6000810043f */
.L_x_33:
[----:B------:R-:W-:Y:S05]  /*1d00*/  BSYNC B0 ;  /* 0x0000000000007941 */ /* 0x000fea0003800000 */
.L_x_32:
[----:B------:R-:W-:Y:S05]  /*1d10*/  @P1 BRA `(.L_x_30) ;  /* 0x0000000000041947 */ /* 0x000fea0003800000 */
[----:B------:R-:W-:Y:S01]  /*1d20*/  BPT.TRAP 0x1 ;  /* 0x000000040000795c */ /* 0x000fe20000300000 */
.L_x_30:
[----:B------:R-:W4:Y:S01]  /*1d30*/  LDC R6, c[0x0][0x288] ;  /* 0x0000a200ff067b82 */ /* 0x000f220000000800 */
[--C-:B------:R-:W-:Y:S01]  /*1d40*/  SHF.R.U32.HI R0, RZ, 0x2, R18.reuse ;  /* 0x00000002ff007819 */ /* 0x100fe20000011612 */
[----:B------:R-:W-:Y:S01]  /*1d50*/  IMAD.SHL.U32 R13, R154, 0x80, RZ ;  /* 0x000000809a0d7824 */ /* 0x000fe200078e00ff */
[----:B01----:R-:W-:Y:S01]  /*1d60*/  SHF.R.U32.HI R5, RZ, 0x7, R18 ;  /* 0x00000007ff057819 */ /* 0x003fe20000011612 */
[----:B------:R-:W-:Y:S01]  /*1d70*/  UIADD3 UR39, UR40, UR39, URZ ;  /* 0x0000002728277290 */ /* 0x000fe2000fffe03f */
[----:B------:R-:W-:Y:S01]  /*1d80*/  LOP3.LUT R4, R18, 0x60, RZ, 0xc0, !PT ;  /* 0x0000006012047812 */ /* 0x000fe200078ec0ff */
[----:B------:R-:W-:Y:S01]  /*1d90*/  ULDC UR7, c[0x0][0x284] ;  /* 0x0000a10000077ab9 */ /* 0x000fe20000000800 */
[----:B---3--:R-:W-:Y:S01]  /*1da0*/  LOP3.LUT R3, R0, 0x7, RZ, 0xc0, !PT ;  /* 0x0000000700037812 */ /* 0x008fe200078ec0ff */
[----:B------:R-:W-:Y:S01]  /*1db0*/  UISETP.GT.U32.AND UP0, UPT, UR39, 0x2, UPT ;  /* 0x000000022700788c */ /* 0x000fe2000bf04070 */
[----:B------:R-:W-:Y:S01]  /*1dc0*/  LOP3.LUT R0, R5, 0x1, RZ, 0xc0, !PT ;  /* 0x0000000105007812 */ /* 0x000fe200078ec0ff */
[----:B------:R-:W-:Y:S01]  /*1dd0*/  UISETP.GE.U32.AND UP1, UPT, UR40, 0x3, UPT ;  /* 0x000000032800788c */ /* 0x000fe2000bf26070 */
[----:B------:R-:W-:Y:S01]  /*1de0*/  SHF.R.U32.HI R10, RZ, 0x1, R4 ;  /* 0x00000001ff0a7819 */ /* 0x000fe20000011604 */
[----:B------:R-:W-:Y:S01]  /*1df0*/  UISETP.LT.U32.AND UP0, UPT, UR40, 0x3, UP0 ;  /* 0x000000032800788c */ /* 0x000fe20008701070 */
[----:B------:R-:W-:Y:S01]  /*1e00*/  LOP3.LUT R4, R18, 0x3, RZ, 0xc0, !PT ;  /* 0x0000000312047812 */ /* 0x000fe200078ec0ff */
[----:B------:R-:W-:Y:S01]  /*1e10*/  IMAD.SHL.U32 R8, R0, 0x40, RZ ;  /* 0x0000004000087824 */ /* 0x000fe200078e00ff */
[----:B------:R-:W-:Y:S01]  /*1e20*/  IADD3 R5, RZ, -R10, -R3 ;  /* 0x8000000aff057210 */ /* 0x000fe20007ffe803 */
[----:B------:R-:W-:Y:S01]  /*1e30*/  ULDC.64 UR8, c[0x0][0x5d0] ;  /* 0x0001740000087ab9 */ /* 0x000fe20000000a00 */
[----:B------:R-:W-:Y:S01]  /*1e40*/  SHF.R.S32.HI R21, RZ, 0x1f, R23 ;  /* 0x0000001fff157819 */ /* 0x000fe20000011417 */
[----:B------:R-:W-:Y:S01]  /*1e50*/  UIMAD.WIDE.U32 UR4, UR39, -0x55555555, URZ ;  /* 0xaaaaaaab270478a5 */ /* 0x000fe2000f8e003f */
[----:B--2---:R-:W-:Y:S01]  /*1e60*/  LOP3.LUT R157, R8, 0x40, R3, 0xe2, !PT ;  /* 0x00000040089d7812 */ /* 0x004fe200078ee203 */
[----:B------:R-:W-:Y:S01]  /*1e70*/  IMAD R3, R0, -0x40, R5 ;  /* 0xffffffc000037824 */ /* 0x000fe200078e0205 */
[----:B------:R-:W-:Y:S01]  /*1e80*/  USEL UR6, URZ, 0x1, !UP0 ;  /* 0x000000013f067887 */ /* 0x000fe2000c000000 */
[----:B------:R-:W-:Y:S01]  /*1e90*/  IMAD.SHL.U32 R0, R153, 0x100, RZ ;  /* 0x0000010099007824 */ /* 0x000fe200078e00ff */
[----:B------:R-:W-:Y:S01]  /*1ea0*/  USHF.R.U32.HI UR4, URZ, 0x1, UR5 ;  /* 0x000000013f047899 */ /* 0x000fe20008011605 */
[----:B----4-:R-:W-:Y:S01]  /*1eb0*/  IMAD R12, R4, -0x2, R6 ;  /* 0xfffffffe040c7824 */ /* 0x010fe200078e0206 */
[----:B------:R-:W-:Y:S01]  /*1ec0*/  ISETP.GE.AND P0, PT, R13, R6, PT ;  /* 0x000000060d00720c */ /* 0x000fe20003f06270 */
[----:B------:R-:W-:Y:S01]  /*1ed0*/  IMAD.SHL.U32 R6, R18, 0x2, RZ ;  /* 0x0000000212067824 */ /* 0x000fe200078e00ff */
[----:B------:R-:W-:Y:S01]  /*1ee0*/  ULOP3.LUT UR38, UR38, UR6, URZ, 0x3c, !UPT ;  /* 0x0000000626267292 */ /* 0x000fe2000f8e3c3f */
[----:B------:R-:W-:Y:S01]  /*1ef0*/  IMAD R4, R21, UR8, RZ ;  /* 0x0000000815047c24 */ /* 0x000fe2000f8e02ff */
[C---:B------:R-:W-:Y:S01]  /*1f00*/  ISETP.GE.OR P0, PT, R0.reuse, UR7, P0 ;  /* 0x0000000700007c0c */ /* 0x040fe20008706670 */
[----:B------:R-:W-:Y:S01]  /*1f10*/  IMAD.WIDE R8, R153, 0x100, RZ ;  /* 0x0000010099087825 */ /* 0x000fe200078e02ff */
[----:B------:R-:W-:Y:S01]  /*1f20*/  LOP3.LUT R6, R13, 0x6, R6, 0xf8, !PT ;  /* 0x000000060d067812 */ /* 0x000fe200078ef806 */
[----:B------:R-:W-:Y:S01]  /*1f30*/  UIMAD UR39, UR4, -0x3, UR39 ;  /* 0xfffffffd042778a4 */ /* 0x000fe2000f8e0227 */
[----:B------:R-:W-:Y:S01]  /*1f40*/  IADD3 R3, -R0, UR7, R3 ;  /* 0x0000000700037c10 */ /* 0x000fe2000fffe103 */
[----:B------:R-:W-:Y:S01]  /*1f50*/  IMAD R11, R23, UR9, R4 ;  /* 0x00000009170b7c24 */ /* 0x000fe2000f8e0204 */
[----:B------:R-:W-:Y:S01]  /*1f60*/  SHF.R.S32.HI R7, RZ, 0x1f, R6 ;  /* 0x0000001fff077819 */ /* 0x000fe20000011406 */
[----:B------:R-:W-:Y:S01]  /*1f70*/  @UP1 ULOP3.LUT UR38, UR38, 0x1, UR4, 0x78, !UPT ;  /* 0x0000000126261892 */ /* 0x000fe2000f8e7804 */
[----:B------:R-:W-:Y:S01]  /*1f80*/  LOP3.LUT R157, R8, R157, R10, 0xfe, !PT ;  /* 0x0000009d089d7212 */ /* 0x000fe200078efe0a */
[----:B------:R-:W-:-:S02]  /*1f90*/  IMAD.IADD R0, R12, 0x1, -R13 ;  /* 0x000000010c007824 */ /* 0x000fc400078e0a0d */
[----:B------:R-:W-:-:S04]  /*1fa0*/  IMAD.WIDE.U32 R4, R23, UR8, R6 ;  /* 0x0000000817047c25 */ /* 0x000fc8000f8e0006 */
[----:B------:R-:W-:Y:S02]  /*1fb0*/  IMAD.IADD R11, R5, 0x1, R11 ;  /* 0x00000001050b7824 */ /* 0x000fe400078e020b */
[----:B------:R-:W-:Y:S02]  /*1fc0*/  IMAD.MOV.U32 R153, RZ, RZ, -0x1 ;  /* 0xffffffffff997424 */ /* 0x000fe400078e00ff */
[----:B------:R-:W-:Y:S01]  /*1fd0*/  IMAD.MOV.U32 R10, RZ, RZ, R4 ;  /* 0x000000ffff0a7224 */ /* 0x000fe200078e0004 */
[----:B------:R-:W-:Y:S06]  /*1fe0*/  @P0 BRA `(.L_x_34) ;  /* 0x0000008400680947 */ /* 0x000fec0003800000 */
[----:B------:R-:W0:Y:S01]  /*1ff0*/  LDC.64 R4, c[0x0][0x5c8] ;  /* 0x00017200ff047b82 */ /* 0x000e220000000a00 */
[----:B-----5:R-:W-:Y:S01]  /*2000*/  FSETP.NEU.AND P0, PT, R156, RZ, PT ;  /* 0x000000ff9c00720b */ /* 0x020fe20003f0d000 */
[----:B------:R-:W-:Y:S01]  /*2010*/  BSSY B0, `(.L_x_34) ;  /* 0x0000857000007945 */ /* 0x000fe20003800000 */
[----:B------:R-:W-:-:S04]  /*2020*/  ISETP.GT.AND P3, PT, R3, RZ, PT ;  /* 0x000000ff0300720c */ /* 0x000fc80003f64270 */
[----:B------:R-:W-:Y:S01]  /*2030*/  ISETP.GT.AND P1, PT, R0, RZ, P3 ;  /* 0x000000ff0000720c */ /* 0x000fe20001f24270 */
[-C--:B0-----:R-:W-:Y:S02]  /*2040*/  IMAD R12, R9, R4.reuse, RZ ;  /* 0x00000004090c7224 */ /* 0x081fe400078e02ff */
[----:B------:R-:W-:-:S04]  /*2050*/  IMAD.WIDE.U32 R168, R157, R4, R10 ;  /* 0x000000049da87225 */ /* 0x000fc800078e000a */
[----:B------:R-:W-:-:S04]  /*2060*/  IMAD R11, R157, R5, R12 ;  /* 0x000000059d0b7224 */ /* 0x000fc800078e020c */
[----:B------:R-:W-:Y:S01]  /*2070*/  IMAD.IADD R167, R169, 0x1, R11 ;  /* 0x00000001a9a77824 */ /* 0x000fe200078e020b */
[----:B------:R-:W-:Y:S06]  /*2080*/  @!P0 BRA `(.L_x_35) ;  /* 0x0000006000088947 */ /* 0x000fec0003800000 */
[----:B------:R-:W0:Y:S01]  /*2090*/  LDC.64 R12, c[0x0][0x5b8] ;  /* 0x00016e00ff0c7b82 */ /* 0x000e220000000a00 */
[----:B------:R-:W-:-:S07]  /*20a0*/  ULDC.64 UR4, c[0x0][0x5c0] ;  /* 0x0001700000047ab9 */ /* 0x000fce0000000a00 */
[----:B------:R-:W1:Y:S08]  /*20b0*/  LDC.64 R14, c[0x0][0x5b0] ;  /* 0x00016c00ff0e7b82 */ /* 0x000e700000000a00 */
[----:B------:R-:W2:Y:S01]  /*20c0*/  LDC.64 R10, c[0x0][0x5a8] ;  /* 0x00016a00ff0a7b82 */ /* 0x000ea20000000a00 */
[----:B0-----:R-:W-:-:S04]  /*20d0*/  IMAD R20, R21, R12, RZ ;  /* 0x0000000c15147224 */ /* 0x001fc800078e02ff */
[C---:B------:R-:W-:Y:S02]  /*20e0*/  IMAD R13, R23.reuse, R13, R20 ;  /* 0x0000000d170d7224 */ /* 0x040fe400078e0214 */
[----:B------:R-:W-:-:S04]  /*20f0*/  IMAD.WIDE.U32 R20, R23, R12, R6 ;  /* 0x0000000c17147225 */ /* 0x000fc800078e0006 */
[----:B-1----:R-:W-:Y:S01]  /*2100*/  IMAD R154, R9, R14, RZ ;  /* 0x0000000e099a7224 */ /* 0x002fe200078e02ff */
[----:B------:R-:W-:Y:S01]  /*2110*/  MOV R158, R20 ;  /* 0x00000014009e7202 */ /* 0x000fe20000000f00 */
[----:B------:R-:W-:Y:S02]  /*2120*/  IMAD.IADD R159, R21, 0x1, R13 ;  /* 0x00000001159f7824 */ /* 0x000fe400078e020d */
[C---:B------:R-:W-:Y:S02]  /*2130*/  IMAD R169, R157.reuse, R15, R154 ;  /* 0x0000000f9da97224 */ /* 0x040fe400078e029a */
[----:B------:R-:W-:-:S04]  /*2140*/  IMAD.WIDE.U32 R160, R157, R14, R158 ;  /* 0x0000000e9da07225 */ /* 0x000fc800078e009e */
[----:B------:R-:W-:Y:S01]  /*2150*/  IMAD.IADD R154, R161, 0x1, R169 ;  /* 0x00000001a19a7824 */ /* 0x000fe200078e02a9 */
[----:B--2---:R-:W-:-:S04]  /*2160*/  LEA R162, P0, R160, R10, 0x1 ;  /* 0x0000000aa0a27211 */ /* 0x004fc800078008ff */
[----:B------:R-:W-:-:S05]  /*2170*/  LEA.HI.X R163, R160, R11, R154, 0x1, P0 ;  /* 0x0000000ba0a37211 */ /* 0x000fca00000f0c9a */
[----:B------:R-:W2:Y:S01]  /*2180*/  @P1 LDG.E.LTC128B.U16 R154, desc[UR36][R162.64] ;  /* 0x00000024a29a1981 */ /* 0x000ea2000c1e1520 */
[----:B------:R-:W-:Y:S01]  /*2190*/  IMAD.WIDE.U32 R164, R157, R14, R6 ;  /* 0x0000000e9da47225 */ /* 0x000fe200078e0006 */
[----:B------:R-:W-:Y:S01]  /*21a0*/  ISETP.GT.AND P2, PT, R0, 0x1, P3 ;  /* 0x000000010000780c */ /* 0x000fe20001f44270 */
[----:B------:R-:W-:Y:S01]  /*21b0*/  BSSY B1, `(.L_x_36) ;  /* 0x0000012000017945 */ /* 0x000fe20003800000 */
[----:B------:R-:W-:Y:S01]  /*21c0*/  LEA R160, P0, R168, UR4, 0x1 ;  /* 0x00000004a8a07c11 */ /* 0x000fe2000f8008ff */
[----:B------:R-:W-:Y:S02]  /*21d0*/  IMAD.IADD R165, R169, 0x1, R165 ;  /* 0x00000001a9a57824 */ /* 0x000fe400078e02a5 */
[----:B------:R-:W-:-:S04]  /*21e0*/  IMAD.WIDE.U32 R164, R23, R12, R164 ;  /* 0x0000000c17a47225 */ /* 0x000fc800078e00a4 */
[----:B--2---:R-:W-:-:S04]  /*21f0*/  IMAD.U32 R161, R154, 0x10000, RZ ;  /* 0x000100009aa17824 */ /* 0x004fc800078e00ff */
[----:B------:R-:W-:-:S04]  /*2200*/  FMUL R161, R161, R156 ;  /* 0x0000009ca1a17220 */ /* 0x000fc80000400000 */
[----:B------:R-:W-:Y:S01]  /*2210*/  FFMA R161, R88, R155, R161 ;  /* 0x0000009b58a17223 */ /* 0x000fe200000000a1 */
[----:B------:R-:W-:-:S04]  /*2220*/  IMAD.IADD R88, R13, 0x1, R165 ;  /* 0x000000010d587824 */ /* 0x000fc800078e02a5 */
[----:B------:R-:W-:Y:S02]  /*2230*/  F2FP.BF16.F32.PACK_AB R163, RZ, R161 ;  /* 0x000000a1ffa3723e */ /* 0x000fe400000010ff */
[----:B------:R-:W-:Y:S02]  /*2240*/  LEA.HI.X R161, R168, UR5, R167, 0x1, P0 ;  /* 0x00000005a8a17c11 */ /* 0x000fe400080f0ca7 */
[----:B------:R-:W-:Y:S02]  /*2250*/  PRMT R165, R163, 0x7610, R165 ;  /* 0x00007610a3a57816 */ /* 0x000fe400000000a5 */
[----:B------:R-:W-:-:S03]  /*2260*/  LEA R162, P0, R164, R10, 0x1 ;  /* 0x0000000aa4a27211 */ /* 0x000fc600078008ff */
[----:B------:R0:W-:Y:S01]  /*2270*/  @P1 STG.E.U16 desc[UR36][R160.64], R165 ;  /* 0x000000a5a0001986 */ /* 0x0001e2000c101524 */
[----:B------:R-:W-:Y:S01]  /*2280*/  LEA.HI.X R163, R164, R11, R88, 0x1, P0 ;  /* 0x0000000ba4a37211 */ /* 0x000fe200000f0c58 */
[C---:B------:R-:W-:Y:S01]  /*2290*/  IMAD.SHL.U32 R164, R14.reuse, 0x8, RZ ;  /* 0x000000080ea47824 */ /* 0x040fe200078e00ff */
[----:B0-----:R-:W-:Y:S01]  /*22a0*/  SHF.L.U64.HI R165, R14, 0x3, R15 ;  /* 0x000000030ea57819 */ /* 0x001fe2000001020f */
[----:B------:R-:W-:Y:S06]  /*22b0*/  @!P2 BRA `(.L_x_37) ;  /* 0x000000000004a947 */ /* 0x000fec0003800000 */
[----:B------:R0:W5:Y:S02]  /*22c0*/  LDG.E.LTC128B.U16 R154, desc[UR36][R162.64+0x2] ;  /* 0x00000224a29a7981 */ /* 0x000164000c1e1520 */
.L_x_37:
[----:B------:R-:W-:Y:S05]  /*22d0*/  BSYNC B1 ;  /* 0x0000000000017941 */ /* 0x000fea0003800000 */
.L_x_36:
[----:B-----5:R-:W-:Y:S01]  /*22e0*/  IMAD.U32 R167, R154, 0x10000, RZ ;  /* 0x000100009aa77824 */ /* 0x020fe200078e00ff */
[----:B------:R-:W-:Y:S01]  /*22f0*/  ISETP.GT.AND P0, PT, R3, 0x8, PT ;  /* 0x000000080300780c */ /* 0x000fe20003f04270 */
[----:B------:R-:W-:-:S04]  /*2300*/  IMAD.WIDE.U32 R172, R157, R14, R164 ;  /* 0x0000000e9dac7225 */ /* 0x000fc800078e00a4 */
[----:B------:R-:W-:Y:S01]  /*2310*/  FMUL R88, R167, R156 ;  /* 0x0000009ca7587220 */ /* 0x000fe20000400000 */
[----:B------:R-:W-:Y:S01]  /*2320*/  ISETP.GT.AND P1, PT, R0, RZ, P0 ;  /* 0x000000ff0000720c */ /* 0x000fe20000724270 */
[----:B------:R-:W-:Y:S01]  /*2330*/  IMAD.IADD R171, R169, 0x1, R173 ;  /* 0x00000001a9ab7824 */ /* 0x000fe200078e02ad */
[----:B------:R-:W-:Y:S01]  /*2340*/  IADD3 R167, P4, R20, R172, RZ ;  /* 0x000000ac14a77210 */ /* 0x000fe20007f9e0ff */
[----:B------:R-:W-:-:S04]  /*2350*/  FFMA R89, R89, R155, R88 ;  /* 0x0000009b59597223 */ /* 0x000fc80000000058 */
[----:B------:R-:W-:Y:S01]  /*2360*/  IMAD.X R168, R171, 0x1, R159, P4 ;  /* 0x00000001aba87824 */ /* 0x000fe200020e069f */
[C---:B------:R-:W-:Y:S02]  /*2370*/  LEA R88, P4, R167.reuse, R10, 0x1 ;  /* 0x0000000aa7587211 */ /* 0x040fe400078808ff */
[----:B------:R-:W-:Y:S02]  /*2380*/  F2FP.BF16.F32.PACK_AB R169, RZ, R89 ;  /* 0x00000059ffa9723e */ /* 0x000fe400000010ff */
[--C-:B------:R-:W-:Y:S02]  /*2390*/  LEA.HI.X R89, R167, R11, R168.reuse, 0x1, P4 ;  /* 0x0000000ba7597211 */ /* 0x100fe400020f0ca8 */
[----:B------:R-:W-:-:S05]  /*23a0*/  PRMT R168, R169, 0x7610, R168 ;  /* 0x00007610a9a87816 */ /* 0x000fca00000000a8 */
[----:B------:R1:W-:Y:S04]  /*23b0*/  @P2 STG.E.U16 desc[UR36][R160.64+0x2], R168 ;  /* 0x000002a8a0002986 */ /* 0x0003e8000c101524 */
[----:B------:R2:W3:Y:S01]  /*23c0*/  @P1 LDG.E.LTC128B.U16 R154, desc[UR36][R88.64] ;  /* 0x00000024589a1981 */ /* 0x0004e2000c1e1520 */
[----:B------:R-:W-:Y:S01]  /*23d0*/  SHF.L.U32 R167, R4, 0x4, RZ ;  /* 0x0000000404a77819 */ /* 0x000fe200000006ff */
[----:B------:R-:W-:Y:S01]  /*23e0*/  BSSY B1, `(.L_x_38) ;  /* 0x0000012000017945 */ /* 0x000fe20003800000 */
[----:B------:R-:W-:Y:S02]  /*23f0*/  IADD3 R172, P2, R6, R172, RZ ;  /* 0x000000ac06ac7210 */ /* 0x000fe40007f5e0ff */
[----:B------:R-:W-:-:S03]  /*2400*/  IADD3 R170, P4, R167, R160, RZ ;  /* 0x000000a0a7aa7210 */ /* 0x000fc60007f9e0ff */
[----:B------:R-:W-:Y:S01]  /*2410*/  IMAD.X R173, R7, 0x1, R171, P2 ;  /* 0x0000000107ad7824 */ /* 0x000fe200010e06ab */
[----:B------:R-:W-:Y:S01]  /*2420*/  ISETP.GT.AND P2, PT, R0, 0x1, P0 ;  /* 0x000000010000780c */ /* 0x000fe20000744270 */
[----:B------:R-:W-:-:S04]  /*2430*/  IMAD.WIDE.U32 R172, R23, R12, R172 ;  /* 0x0000000c17ac7225 */ /* 0x000fc800078e00ac */
[----:B-1----:R-:W-:Y:S01]  /*2440*/  IMAD.IADD R168, R13, 0x1, R173 ;  /* 0x000000010da87824 */ /* 0x002fe200078e02ad */
[----:B--2---:R-:W-:-:S04]  /*2450*/  LEA R88, P5, R172, R10, 0x1 ;  /* 0x0000000aac587211 */ /* 0x004fc800078a08ff */
[----:B------:R-:W-:Y:S01]  /*2460*/  LEA.HI.X R89, R172, R11, R168, 0x1, P5 ;  /* 0x0000000bac597211 */ /* 0x000fe200028f0ca8 */
[----:B---3--:R-:W-:-:S04]  /*2470*/  IMAD.U32 R169, R154, 0x10000, RZ ;  /* 0x000100009aa97824 */ /* 0x008fc800078e00ff */
[----:B------:R-:W-:-:S04]  /*2480*/  FMUL R169, R169, R156 ;  /* 0x0000009ca9a97220 */ /* 0x000fc80000400000 */
[----:B------:R-:W-:Y:S01]  /*2490*/  FFMA R90, R90, R155, R169 ;  /* 0x0000009b5a5a7223 */ /* 0x000fe200000000a9 */
[----:B------:R-:W-:-:S04]  /*24a0*/  SHF.L.U64.HI R169, R4, 0x4, R5 ;  /* 0x0000000404a97819 */ /* 0x000fc80000010205 */
[----:B------:R-:W-:Y:S01]  /*24b0*/  F2FP.BF16.F32.PACK_AB R90, RZ, R90 ;  /* 0x0000005aff5a723e */ /* 0x000fe200000010ff */
[----:B------:R-:W-:-:S05]  /*24c0*/  IMAD.X R171, R169, 0x1, R161, P4 ;  /* 0x00000001a9ab7824 */ /* 0x000fca00020e06a1 */
[----:B------:R1:W-:Y:S01]  /*24d0*/  @P1 STG.E.U16 desc[UR36][R170.64], R90 ;  /* 0x0000005aaa001986 */ /* 0x0003e2000c101524 */
[----:B------:R-:W-:Y:S05]  /*24e0*/  @!P2 BRA `(.L_x_39) ;  /* 0x000000000004a947 */ /* 0x000fea0003800000 */
[----:B------:R2:W5:Y:S02]  /*24f0*/  LDG.E.LTC128B.U16 R154, desc[UR36][R88.64+0x2] ;  /* 0x00000224589a7981 */ /* 0x000564000c1e1520 */
.L_x_39:
[----:B------:R-:W-:Y:S05]  /*2500*/  BSYNC B1 ;  /* 0x0000000000017941 */ /* 0x000fea0003800000 */
.L_x_38:
[----:B-----5:R-:W-:Y:S01]  /*2510*/  IMAD.U32 R173, R154, 0x10000, RZ ;  /* 0x000100009aad7824 */ /* 0x020fe200078e00ff */
[----:B------:R-:W-:Y:S01]  /*2520*/  ISETP.GT.AND P1, PT, R0, 0x8, P3 ;  /* 0x000000080000780c */ /* 0x000fe20001f24270 */
[----:B------:R-:W-:Y:S02]  /*2530*/  BSSY B1, `(.L_x_40) ;  /* 0x000000a000017945 */ /* 0x000fe40003800000 */
[----:B-1----:R-:W-:-:S04]  /*2540*/  FMUL R90, R173, R156 ;  /* 0x0000009cad5a7220 */ /* 0x002fc80000400000 */
[----:B------:R-:W-:Y:S01]  /*2550*/  FFMA R90, R91, R155, R90 ;  /* 0x0000009b5b5a7223 */ /* 0x000fe2000000005a */
[----:B------:R-:W-:-:S04]  /*2560*/  @P2 IMAD.MOV.U32 R91, RZ, RZ, R171 ;  /* 0x000000ffff5b2224 */ /* 0x000fc800078e00ab */
[----:B------:R-:W-:-:S04]  /*2570*/  F2FP.BF16.F32.PACK_AB R90, RZ, R90 ;  /* 0x0000005aff5a723e */ /* 0x000fc800000010ff */
[----:B------:R-:W-:Y:S01]  /*2580*/  PRMT R168, R90, 0x7610, R168 ;  /* 0x000076105aa87816 */ /* 0x000fe200000000a8 */
[----:B------:R-:W-:-:S05]  /*2590*/  @P2 IMAD.MOV.U32 R90, RZ, RZ, R170 ;  /* 0x000000ffff5a2224 */ /* 0x000fca00078e00aa */
[----:B------:R1:W-:Y:S01]  /*25a0*/  @P2 STG.E.U16 desc[UR36][R90.64+0x2], R168 ;  /* 0x000002a85a002986 */ /* 0x0003e2000c101524 */
[----:B------:R-:W-:Y:S05]  /*25b0*/  @!P1 BRA `(.L_x_41) ;  /* 0x0000000000049947 */ /* 0x000fea0003800000 */
[----:B------:R3:W5:Y:S02]  /*25c0*/  LDG.E.LTC128B.U16 R154, desc[UR36][R162.64+0x10] ;  /* 0x00001024a29a7981 */ /* 0x000764000c1e1520 */
.L_x_41:
[----:B------:R-:W-:Y:S05]  /*25d0*/  BSYNC B1 ;  /* 0x0000000000017941 */ /* 0x000fea0003800000 */
.L_x_40:
[----:B-1---5:R-:W-:Y:S01]  /*25e0*/  IMAD.U32 R91, R154, 0x10000, RZ ;  /* 0x000100009a5b7824 */ /* 0x022fe200078e00ff */
[----:B------:R-:W-:Y:S01]  /*25f0*/  ISETP.GT.AND P2, PT, R0, 0x9, P3 ;  /* 0x000000090000780c */ /* 0x000fe20001f44270 */
[----:B------:R-:W-:Y:S01]  /*2600*/  @P1 IMAD.MOV.U32 R90, RZ, RZ, R160 ;  /* 0x000000ffff5a1224 */ /* 0x000fe200078e00a0 */
[----:B------:R-:W-:Y:S01]  /*2610*/  BSSY B1, `(.L_x_42) ;  /* 0x0000009000017945 */ /* 0x000fe20003800000 */
[----:B------:R-:W-:-:S04]  /*2620*/  FMUL R91, R91, R156 ;  /* 0x0000009c5b5b7220 */ /* 0x000fc80000400000 */
[----:B------:R-:W-:-:S05]  /*2630*/  FFMA R91, R92, R155, R91 ;  /* 0x0000009b5c5b7223 */ /* 0x000fca000000005b */
[----:B------:R-:W-:-:S04]  /*2640*/  F2FP.BF16.F32.PACK_AB R91, RZ, R91 ;  /* 0x0000005bff5b723e */ /* 0x000fc800000010ff */
[----:B------:R-:W-:Y:S01]  /*2650*/  PRMT R92, R91, 0x7610, R92 ;  /* 0x000076105b5c7816 */ /* 0x000fe2000000005c */
[----:B------:R-:W-:-:S05]  /*2660*/  @P1 IMAD.MOV.U32 R91, RZ, RZ, R161 ;  /* 0x000000ffff5b1224 */ /* 0x000fca00078e00a1 */
[----:B------:R1:W-:Y:S01]  /*2670*/  @P1 STG.E.U16 desc[UR36][R90.64+0x10], R92 ;  /* 0x0000105c5a001986 */ /* 0x0003e2000c101524 */
[----:B------:R-:W-:Y:S05]  /*2680*/  @!P2 BRA `(.L_x_43) ;  /* 0x000000000004a947 */ /* 0x000fea0003800000 */
[----:B------:R4:W5:Y:S02]  /*2690*/  LDG.E.LTC128B.U16 R154, desc[UR36][R162.64+0x12] ;  /* 0x00001224a29a7981 */ /* 0x000964000c1e1520 */
.L_x_43:
[----:B------:R-:W-:Y:S05]  /*26a0*/  BSYNC B1 ;  /* 0x0000000000017941 */ /* 0x000fea0003800000 */
.L_x_42:
[----:B-1---5:R-:W-:Y:S01]  /*26b0*/  IMAD.U32 R91, R154, 0x10000, RZ ;  /* 0x000100009a5b7824 */ /* 0x022fe200078e00ff */
[----:B------:R-:W-:Y:S01]  /*26c0*/  ISETP.GT.AND P1, PT, R0, 0x8, P0 ;  /* 0x000000080000780c */ /* 0x000fe20000724270 */
[----:B------:R-:W-:Y:S02]  /*26d0*/  BSSY B1, `(.L_x_44) ;  /* 0x000000a000017945 */ /* 0x000fe40003800000 */
[----:B------:R-:W-:Y:S01]  /*26e0*/  FMUL R90, R91, R156 ;  /* 0x0000009c5b5a7220 */ /* 0x000fe20000400000 */
[----:B------:R-:W-:-:S03]  /*26f0*/  @P2 MOV R91, R161 ;  /* 0x000000a1005b2202 */ /* 0x000fc60000000f00 */
[----:B------:R-:W-:-:S05]  /*2700*/  FFMA R90, R93, R155, R90 ;  /* 0x0000009b5d5a7223 */ /* 0x000fca000000005a */
[----:B------:R-:W-:-:S04]  /*2710*/  F2FP.BF16.F32.PACK_AB R90, RZ, R90 ;  /* 0x0000005aff5a723e */ /* 0x000fc800000010ff */
[----:B------:R-:W-:Y:S01]  /*2720*/  PRMT R92, R90, 0x7610, R92 ;  /* 0x000076105a5c7816 */ /* 0x000fe2000000005c */
[----:B------:R-:W-:-:S05]  /*2730*/  @P2 IMAD.MOV.U32 R90, RZ, RZ, R160 ;  /* 0x000000ffff5a2224 */ /* 0x000fca00078e00a0 */
[----:B------:R1:W-:Y:S01]  /*2740*/  @P2 STG.E.U16 desc[UR36][R90.64+0x12], R92 ;  /* 0x0000125c5a002986 */ /* 0x0003e2000c101524 */
[----:B------:R-:W-:Y:S05]  /*2750*/  @!P1 BRA `(.L_x_45) ;  /* 0x0000000000049947 */ /* 0x000fea0003800000 */
[----:B------:R0:W5:Y:S02]  /*2760*/  LDG.E.LTC128B.U16 R154, desc[UR36][R88.64+0x10] ;  /* 0x00001024589a7981 */ /* 0x000164000c1e1520 */
.L_x_45:
[----:B------:R-:W-:Y:S05]  /*2770*/  BSYNC B1 ;  /* 0x0000000000017941 */ /* 0x000fea0003800000 */
.L_x_44:
        /* <DEDUP_REMOVED lines=12> */
.L_x_47:
[----:B------:R-:W-:Y:S05]  /*2840*/  BSYNC B1 ;  /* 0x0000000000017941 */ /* 0x000fea0003800000 */
.L_x_46:
[----:B-1---5:R-:W-:Y:S01]  /*2850*/  IMAD.U32 R91, R154, 0x10000, RZ ;  /* 0x000100009a5b7824 */ /* 0x022fe200078e00ff */
[----:B------:R-:W-:Y:S01]  /*2860*/  ISETP.GT.AND P1, PT, R0, 0x10, P3 ;  /* 0x000000100000780c */ /* 0x000fe20001f24270 */
[----:B------:R-:W-:Y:S02]  /*2870*/  BSSY B1, `(.L_x_48) ;  /* 0x000000a000017945 */ /* 0x000fe40003800000 */
[----:B------:R-:W-:Y:S01]  /*2880*/  FMUL R90, R91, R156 ;  /* 0x0000009c5b5a7220 */ /* 0x000fe20000400000 */
[----:B------:R-:W-:-:S03]  /*2890*/  @P2 IMAD.MOV.U32 R91, RZ, RZ, R171 ;  /* 0x000000ffff5b2224 */ /* 0x000fc600078e00ab */
[----:B------:R-:W-:-:S05]  /*28a0*/  FFMA R90, R95, R155, R90 ;  /* 0x0000009b5f5a7223 */ /* 0x000fca000000005a */
[----:B------:R-:W-:-:S04]  /*28b0*/  F2FP.BF16.F32.PACK_AB R90, RZ, R90 ;  /* 0x0000005aff5a723e */ /* 0x000fc800000010ff */
[----:B------:R-:W-:Y:S01]  /*28c0*/  PRMT R92, R90, 0x7610, R92 ;  /* 0x000076105a5c7816 */ /* 0x000fe2000000005c */
[----:B------:R-:W-:-:S05]  /*28d0*/  @P2 IMAD.MOV.U32 R90, RZ, RZ, R170 ;  /* 0x000000ffff5a2224 */ /* 0x000fca00078e00aa */
[----:B------:R1:W-:Y:S01]  /*28e0*/  @P2 STG.E.U16 desc[UR36][R90.64+0x12], R92 ;  /* 0x0000125c5a002986 */ /* 0x0003e2000c101524 */
[----:B------:R-:W-:Y:S05]  /*28f0*/  @!P1 BRA `(.L_x_49) ;  /* 0x0000000000049947 */ /* 0x000fea0003800000 */
[----:B------:R0:W5:Y:S02]  /*2900*/  LDG.E.LTC128B.U16 R154, desc[UR36][R162.64+0x20] ;  /* 0x00002024a29a7981 */ /* 0x000164000c1e1520 */
.L_x_49:
[----:B------:R-:W-:Y:S05]  /*2910*/  BSYNC B1 ;  /* 0x0000000000017941 */ /* 0x000fea0003800000 */
.L_x_48:
        /* <DEDUP_REMOVED lines=12> */
.L_x_51:
[----:B------:R-:W-:Y:S05]  /*29e0*/  BSYNC B1 ;  /* 0x0000000000017941 */ /* 0x000fea0003800000 */
.L_x_50:
[----:B-1---5:R-:W-:Y:S01]  /*29f0*/  IMAD.U32 R91, R154, 0x10000, RZ ;  /* 0x000100009a5b7824 */ /* 0x022fe200078e00ff */
[----:B------:R-:W-:Y:S01]  /*2a00*/  ISETP.GT.AND P1, PT, R0, 0x10, P0 ;  /* 0x000000100000780c */ /* 0x000fe20000724270 */
[----:B------:R-:W-:Y:S02]  /*2a10*/  BSSY B1, `(.L_x_52) ;  /* 0x000000a000017945 */ /* 0x000fe40003800000 */
[----:B------:R-:W-:Y:S01]  /*2a20*/  FMUL R90, R91, R156 ;  /* 0x0000009c5b5a7220 */ /* 0x000fe20000400000 */
[----:B------:R-:W-:-:S03]  /*2a30*/  @P2 IMAD.MOV.U32 R91, RZ, RZ, R161 ;  /* 0x000000ffff5b2224 */ /* 0x000fc600078e00a1 */
[----:B------:R-:W-:-:S05]  /*2a40*/  FFMA R90, R97, R155, R90 ;  /* 0x0000009b615a7223 */ /* 0x000fca000000005a */
[----:B------:R-:W-:-:S04]  /*2a50*/  F2FP.BF16.F32.PACK_AB R90, RZ, R90 ;  /* 0x0000005aff5a723e */ /* 0x000fc800000010ff */
[----:B------:R-:W-:Y:S02]  /*2a60*/  PRMT R92, R90, 0x7610, R92 ;  /* 0x000076105a5c7816 */ /* 0x000fe4000000005c */
[----:B------:R-:W-:-:S05]  /*2a70*/  @P2 MOV R90, R160 ;  /* 0x000000a0005a2202 */ /* 0x000fca0000000f00 */
[----:B------:R1:W-:Y:S01]  /*2a80*/  @P2 STG.E.U16 desc[UR36][R90.64+0x22], R92 ;  /* 0x0000225c5a002986 */ /* 0x0003e2000c101524 */
[----:B------:R-:W-:Y:S05]  /*2a90*/  @!P1 BRA `(.L_x_53) ;  /* 0x0000000000049947 */ /* 0x000fea0003800000 */
[----:B------:R0:W5:Y:S02]  /*2aa0*/  LDG.E.LTC128B.U16 R154, desc[UR36][R88.64+0x20] ;  /* 0x00002024589a7981 */ /* 0x000164000c1e1520 */
.L_x_53:
[----:B------:R-:W-:Y:S05]  /*2ab0*/  BSYNC B1 ;  /* 0x0000000000017941 */ /* 0x000fea0003800000 */
.L_x_52:
        /* <DEDUP_REMOVED lines=12> */
.L_x_55:
[----:B------:R-:W-:Y:S05]  /*2b80*/  BSYNC B1 ;  /* 0x0000000000017941 */ /* 0x000fea0003800000 */
.L_x_54:
        /* <DEDUP_REMOVED lines=12> */
.L_x_57:
[----:B------:R-:W-:Y:S05]  /*2c50*/  BSYNC B1 ;  /* 0x0000000000017941 */ /* 0x000fea0003800000 */
.L_x_56:
        /* <DEDUP_REMOVED lines=12> */
.L_x_59:
[----:B------:R-:W-:Y:S05]  /*2d20*/  BSYNC B1 ;  /* 0x0000000000017941 */ /* 0x000fea0003800000 */
.L_x_58:
[----:B-1---5:R-:W-:Y:S01]  /*2d30*/  SHF.L.U32 R91, R154, 0x10, RZ ;  /* 0x000000109a5b7819 */ /* 0x022fe200000006ff */
[----:B------:R-:W-:Y:S01]  /*2d40*/  BSSY B1, `(.L_x_60) ;  /* 0x000000b000017945 */ /* 0x000fe20003800000 */
[----:B------:R-:W-:-:S03]  /*2d50*/  ISETP.GT.AND P1, PT, R0, 0x18, P0 ;  /* 0x000000180000780c */ /* 0x000fc60000724270 */
        /* <DEDUP_REMOVED lines=9> */
.L_x_61:
[----:B------:R-:W-:Y:S05]  /*2df0*/  BSYNC B1 ;  /* 0x0000000000017941 */ /* 0x000fea0003800000 */
.L_x_60:
        /* <DEDUP_REMOVED lines=12> */
.L_x_63:
[----:B------:R-:W-:Y:S05]  /*2ec0*/  BSYNC B1 ;  /* 0x0000000000017941 */ /* 0x000fea0003800000 */
.L_x_62:
        /* <DEDUP_REMOVED lines=12> */
.L_x_65:
[----:B------:R-:W-:Y:S05]  /*2f90*/  BSYNC B1 ;  /* 0x0000000000017941 */ /* 0x000fea0003800000 */
.L_x_64:
[----:B-1---5:R-:W-:Y:S01]  /*2fa0*/  IMAD.U32 R91, R154, 0x10000, RZ ;  /* 0x000100009a5b7824 */ /* 0x022fe200078e00ff */
[----:B------:R-:W-:Y:S01]  /*2fb0*/  ISETP.GT.AND P2, PT, R0, 0x21, P3 ;  /* 0x000000210000780c */ /* 0x000fe20001f44270 */
[----:B------:R-:W-:Y:S01]  /*2fc0*/  @P1 IMAD.MOV.U32 R90, RZ, RZ, R160 ;  /* 0x000000ffff5a1224 */ /* 0x000fe200078e00a0 */
[----:B------:R-:W-:Y:S01]  /*2fd0*/  BSSY B1, `(.L_x_66) ;  /* 0x0000009000017945 */ /* 0x000fe20003800000 */
[----:B------:R-:W-:-:S04]  /*2fe0*/  FMUL R91, R91, R156 ;  /* 0x0000009c5b5b7220 */ /* 0x000fc80000400000 */
[----:B------:R-:W-:-:S05]  /*2ff0*/  FFMA R91, R104, R155, R91 ;  /* 0x0000009b685b7223 */ /* 0x000fca000000005b */
[----:B------:R-:W-:-:S04]  /*3000*/  F2FP.BF16.F32.PACK_AB R91, RZ, R91 ;  /* 0x0000005bff5b723e */ /* 0x000fc800000010ff */
[----:B------:R-:W-:Y:S02]  /*3010*/  PRMT R92, R91, 0x7610, R92 ;  /* 0x000076105b5c7816 */ /* 0x000fe4000000005c */
[----:B------:R-:W-:-:S05]  /*3020*/  @P1 MOV R91, R161 ;  /* 0x000000a1005b1202 */ /* 0x000fca0000000f00 */
[----:B------:R1:W-:Y:S01]  /*3030*/  @P1 STG.E.U16 desc[UR36][R90.64+0x40], R92 ;  /* 0x0000405c5a001986 */ /* 0x0003e2000c101524 */
[----:B------:R-:W-:Y:S05]  /*3040*/  @!P2 BRA `(.L_x_67) ;  /* 0x000000000004a947 */ /* 0x000fea0003800000 */
[----:B------:R0:W5:Y:S02]  /*3050*/  LDG.E.LTC128B.U16 R154, desc[UR36][R162.64+0x42] ;  /* 0x00004224a29a7981 */ /* 0x000164000c1e1520 */
.L_x_67:
[----:B------:R-:W-:Y:S05]  /*3060*/  BSYNC B1 ;  /* 0x0000000000017941 */ /* 0x000fea0003800000 */
.L_x_66:
        /* <DEDUP_REMOVED lines=12> */
.L_x_69:
[----:B------:R-:W-:Y:S05]  /*3130*/  BSYNC B1 ;  /* 0x0000000000017941 */ /* 0x000fea0003800000 */
.L_x_68:
        /* <DEDUP_REMOVED lines=12> */
.L_x_71:
[----:B------:R-:W-:Y:S05]  /*3200*/  BSYNC B1 ;  /* 0x0000000000017941 */ /* 0x000fea0003800000 */
.L_x_70:
        /* <DEDUP_REMOVED lines=12> */
.L_x_73:
[----:B------:R-:W-:Y:S05]  /*32d0*/  BSYNC B1 ;  /* 0x0000000000017941 */ /* 0x000fea0003800000 */
.L_x_72:
[----:B-1---5:R-:W-:Y:S01]  /*32e0*/  IMAD.U32 R91, R154, 0x10000, RZ ;  /* 0x000100009a5b7824 */ /* 0x022fe200078e00ff */
[----:B------:R-:W-:Y:S01]  /*32f0*/  @P1 MOV R90, R160 ;  /* 0x000000a0005a1202 */ /* 0x000fe20000000f00 */
[----:B------:R-:W-:Y:S01]  /*3300*/  BSSY B1, `(.L_x_74) ;  /* 0x000000a000017945 */ /* 0x000fe20003800000 */
[----:B------:R-:W-:Y:S01]  /*3310*/  ISETP.GT.AND P2, PT, R0, 0x29, P3 ;  /* 0x000000290000780c */ /* 0x000fe20001f44270 */
        /* <DEDUP_REMOVED lines=8> */
.L_x_75:
[----:B------:R-:W-:Y:S05]  /*33a0*/  BSYNC B1 ;  /* 0x0000000000017941 */ /* 0x000fea0003800000 */
.L_x_74:
        /* <DEDUP_REMOVED lines=12> */
.L_x_77:
[----:B------:R-:W-:Y:S05]  /*3470*/  BSYNC B1 ;  /* 0x0000000000017941 */ /* 0x000fea0003800000 */
.L_x_76:
        /* <DEDUP_REMOVED lines=12> */
.L_x_79:
[----:B------:R-:W-:Y:S05]  /*3540*/  BSYNC B1 ;  /* 0x0000000000017941 */ /* 0x000fea0003800000 */
.L_x_78:
        /* <DEDUP_REMOVED lines=12> */
.L_x_81:
[----:B------:R-:W-:Y:S05]  /*3610*/  BSYNC B1 ;  /* 0x0000000000017941 */ /* 0x000fea0003800000 */
.L_x_80:
[----:B-1---5:R-:W-:Y:S01]  /*3620*/  SHF.L.U32 R91, R154, 0x10, RZ ;  /* 0x000000109a5b7819 */ /* 0x022fe200000006ff */
[----:B------:R-:W-:Y:S01]  /*3630*/  @P1 IMAD.MOV.U32 R90, RZ, RZ, R160 ;  /* 0x000000ffff5a1224 */ /* 0x000fe200078e00a0 */
[----:B------:R-:W-:Y:S01]  /*3640*/  ISETP.GT.AND P2, PT, R0, 0x31, P3 ;  /* 0x000000310000780c */ /* 0x000fe20001f44270 */
[----:B------:R-:W-:Y:S02]  /*3650*/  BSSY B1, `(.L_x_82) ;  /* 0x0000009000017945 */ /* 0x000fe40003800000 */
        /* <DEDUP_REMOVED lines=8> */
.L_x_83:
[----:B------:R-:W-:Y:S05]  /*36e0*/  BSYNC B1 ;  /* 0x0000000000017941 */ /* 0x000fea0003800000 */
.L_x_82:
        /* <DEDUP_REMOVED lines=12> */
.L_x_85:
[----:B------:R-:W-:Y:S05]  /*37b0*/  BSYNC B1 ;  /* 0x0000000000017941 */ /* 0x000fea0003800000 */
.L_x_84:
        /* <DEDUP_REMOVED lines=12> */
.L_x_87:
[----:B------:R-:W-:Y:S05]  /*3880*/  BSYNC B1 ;  /* 0x0000000000017941 */ /* 0x000fea0003800000 */
.L_x_86:
        /* <DEDUP_REMOVED lines=12> */
.L_x_89:
[----:B------:R-:W-:Y:S05]  /*3950*/  BSYNC B1 ;  /* 0x0000000000017941 */ /* 0x000fea0003800000 */
.L_x_88:
        /* <DEDUP_REMOVED lines=12> */
.L_x_91:
[----:B------:R-:W-:Y:S05]  /*3a20*/  BSYNC B1 ;  /* 0x0000000000017941 */ /* 0x000fea0003800000 */
.L_x_90:
        /* <DEDUP_REMOVED lines=12> */
.L_x_93:
[----:B------:R-:W-:Y:S05]  /*3af0*/  BSYNC B1 ;  /* 0x0000000000017941 */ /* 0x000fea0003800000 */
.L_x_92:
        /* <DEDUP_REMOVED lines=12> */
.L_x_95:
[----:B------:R-:W-:Y:S05]  /*3bc0*/  BSYNC B1 ;  /* 0x0000000000017941 */ /* 0x000fea0003800000 */
.L_x_94:
        /* <DEDUP_REMOVED lines=12> */
.L_x_97:
[----:B------:R-:W-:Y:S05]  /*3c90*/  BSYNC B1 ;  /* 0x0000000000017941 */ /* 0x000fea0003800000 */
.L_x_96:
        /* <DEDUP_REMOVED lines=12> */
.L_x_99:
[----:B------:R-:W-:Y:S05]  /*3d60*/  BSYNC B1 ;  /* 0x0000000000017941 */ /* 0x000fea0003800000 */
.L_x_98:
        /* <DEDUP_REMOVED lines=12> */
.L_x_101:
[----:B------:R-:W-:Y:S05]  /*3e30*/  BSYNC B1 ;  /* 0x0000000000017941 */ /* 0x000fea0003800000 */
.L_x_100:
        /* <DEDUP_REMOVED lines=12> */
.L_x_103:
[----:B------:R-:W-:Y:S05]  /*3f00*/  BSYNC B1 ;  /* 0x0000000000017941 */ /* 0x000fea0003800000 */
.L_x_102:
        /* <DEDUP_REMOVED lines=12> */
.L_x_105:
[----:B------:R-:W-:Y:S05]  /*3fd0*/  BSYNC B1 ;  /* 0x0000000000017941 */ /* 0x000fea0003800000 */
.L_x_104:
        /* <DEDUP_REMOVED lines=12> */
.L_x_107:
[----:B------:R-:W-:Y:S05]  /*40a0*/  BSYNC B1 ;  /* 0x0000000000017941 */ /* 0x000fea0003800000 */
.L_x_106:
        /* <DEDUP_REMOVED lines=12> */
.L_x_109:
[----:B------:R-:W-:Y:S05]  /*4170*/  BSYNC B1 ;  /* 0x0000000000017941 */ /* 0x000fea0003800000 */
.L_x_108:
        /* <DEDUP_REMOVED lines=12> */
.L_x_111:
[----:B------:R-:W-:Y:S05]  /*4240*/  BSYNC B1 ;  /* 0x0000000000017941 */ /* 0x000fea0003800000 */
.L_x_110:
        /* <DEDUP_REMOVED lines=12> */
.L_x_113:
[----:B------:R-:W-:Y:S05]  /*4310*/  BSYNC B1 ;  /* 0x0000000000017941 */ /* 0x000fea0003800000 */
.L_x_112:
        /* <DEDUP_REMOVED lines=12> */
.L_x_115:
[----:B------:R-:W-:Y:S05]  /*43e0*/  BSYNC B1 ;  /* 0x0000000000017941 */ /* 0x000fea0003800000 */
.L_x_114:
        /* <DEDUP_REMOVED lines=12> */
.L_x_117:
[----:B------:R-:W-:Y:S05]  /*44b0*/  BSYNC B1 ;  /* 0x0000000000017941 */ /* 0x000fea0003800000 */
.L_x_116:
        /* <DEDUP_REMOVED lines=12> */
.L_x_119:
[----:B------:R-:W-:Y:S05]  /*4580*/  BSYNC B1 ;  /* 0x0000000000017941 */ /* 0x000fea0003800000 */
.L_x_118:
        /* <DEDUP_REMOVED lines=12> */
.L_x_121:
[----:B------:R-:W-:Y:S05]  /*4650*/  BSYNC B1 ;  /* 0x0000000000017941 */ /* 0x000fea0003800000 */
.L_x_120:
        /* <DEDUP_REMOVED lines=12> */
.L_x_123:
[----:B------:R-:W-:Y:S05]  /*4720*/  BSYNC B1 ;  /* 0x0000000000017941 */ /* 0x000fea0003800000 */
.L_x_122:
        /* <DEDUP_REMOVED lines=12> */
.L_x_125:
[----:B------:R-:W-:Y:S05]  /*47f0*/  BSYNC B1 ;  /* 0x0000000000017941 */ /* 0x000fea0003800000 */
.L_x_124:
        /* <DEDUP_REMOVED lines=12> */
.L_x_127:
[----:B------:R-:W-:Y:S05]  /*48c0*/  BSYNC B1 ;  /* 0x0000000000017941 */ /* 0x000fea0003800000 */
.L_x_126:
        /* <DEDUP_REMOVED lines=12> */
.L_x_129:
[----:B------:R-:W-:Y:S05]  /*4990*/  BSYNC B1 ;  /* 0x0000000000017941 */ /* 0x000fea0003800000 */
.L_x_128:
        /* <DEDUP_REMOVED lines=12> */
.L_x_131:
[----:B------:R-:W-:Y:S05]  /*4a60*/  BSYNC B1 ;  /* 0x0000000000017941 */ /* 0x000fea0003800000 */
.L_x_130:
        /* <DEDUP_REMOVED lines=12> */
.L_x_133:
[----:B------:R-:W-:Y:S05]  /*4b30*/  BSYNC B1 ;  /* 0x0000000000017941 */ /* 0x000fea0003800000 */
.L_x_132:
        /* <DEDUP_REMOVED lines=12> */
.L_x_135:
[----:B------:R-:W-:Y:S05]  /*4c00*/  BSYNC B1 ;  /* 0x0000000000017941 */ /* 0x000fea0003800000 */
.L_x_134:
        /* <DEDUP_REMOVED lines=12> */
.L_x_137:
[----:B------:R-:W-:Y:S05]  /*4cd0*/  BSYNC B1 ;  /* 0x0000000000017941 */ /* 0x000fea0003800000 */
.L_x_136:
        /* <DEDUP_REMOVED lines=12> */
.L_x_139:
[----:B------:R-:W-:Y:S05]  /*4da0*/  BSYNC B1 ;  /* 0x0000000000017941 */ /* 0x000fea0003800000 */
.L_x_138:
        /* <DEDUP_REMOVED lines=12> */
.L_x_141:
[----:B------:R-:W-:Y:S05]  /*4e70*/  BSYNC B1 ;  /* 0x0000000000017941 */ /* 0x000fea0003800000 */
.L_x_140:
        /* <DEDUP_REMOVED lines=12> */
.L_x_143:
[----:B------:R-:W-:Y:S05]  /*4f40*/  BSYNC B1 ;  /* 0x0000000000017941 */ /* 0x000fea0003800000 */
.L_x_142:
        /* <DEDUP_REMOVED lines=12> */
.L_x_145:
[----:B------:R-:W-:Y:S05]  /*5010*/  BSYNC B1 ;  /* 0x0000000000017941 */ /* 0x000fea0003800000 */
.L_x_144:
        /* <DEDUP_REMOVED lines=12> */
.L_x_147:
[----:B------:R-:W-:Y:S05]  /*50e0*/  BSYNC B1 ;  /* 0x0000000000017941 */ /* 0x000fea0003800000 */
.L_x_146:
        /* <DEDUP_REMOVED lines=12> */
.L_x_149:
[----:B------:R-:W-:Y:S05]  /*51b0*/  BSYNC B1 ;  /* 0x0000000000017941 */ /* 0x000fea0003800000 */
.L_x_148:
        /* <DEDUP_REMOVED lines=12> */
.L_x_151:
[----:B------:R-:W-:Y:S05]  /*5280*/  BSYNC B1 ;  /* 0x0000000000017941 */ /* 0x000fea0003800000 */
.L_x_150:
        /* <DEDUP_REMOVED lines=12> */
.L_x_153:
[----:B------:R-:W-:Y:S05]  /*5350*/  BSYNC B1 ;  /* 0x0000000000017941 */ /* 0x000fea0003800000 */
.L_x_152:
        /* <DEDUP_REMOVED lines=12> */
.L_x_155:
[----:B------:R-:W-:Y:S05]  /*5420*/  BSYNC B1 ;  /* 0x0000000000017941 */ /* 0x000fea0003800000 */
.L_x_154:
        /* <DEDUP_REMOVED lines=12> */
.L_x_157:
[----:B------:R-:W-:Y:S05]  /*54f0*/  BSYNC B1 ;  /* 0x0000000000017941 */ /* 0x000fea0003800000 */
.L_x_156:
[----:B-1---5:R-:W-:Y:S01]  /*5500*/  IMAD.U32 R91, R154, 0x10000, RZ ;  /* 0x000100009a5b7824 */ /* 0x022fe200078e00ff */
[----:B------:R-:W-:Y:S01]  /*5510*/  ISETP.GT.AND P1, PT, R0, 0x79, P0 ;  /* 0x000000790000780c */ /* 0x000fe20000724270 */
[----:B------:R-:W-:Y:S01]  /*5520*/  BSSY B1, `(.L_x_158) ;  /* 0x000000c000017945 */ /* 0x000fe20003800000 */
[----:B------:R-:W-:Y:S01]  /*5530*/  IADD3 R157, P0, R157, 0x80, RZ ;  /* 0x000000809d9d7810 */ /* 0x000fe20007f1e0ff */
[----:B------:R-:W-:Y:S01]  /*5540*/  FMUL R91, R91, R156 ;  /* 0x0000009c5b5b7220 */ /* 0x000fe20000400000 */
[----:B------:R-:W-:-:S03]  /*5550*/  @P2 MOV R8, R170 ;  /* 0x000000aa00082202 */ /* 0x000fc60000000f00 */
[----:B------:R-:W-:-:S05]  /*5560*/  FFMA R91, R150, R155, R91 ;  /* 0x0000009b965b7223 */ /* 0x000fca000000005b */
[----:B------:R-:W-:-:S04]  /*5570*/  F2FP.BF16.F32.PACK_AB R91, RZ, R91 ;  /* 0x0000005bff5b723e */ /* 0x000fc800000010ff */
[----:B------:R-:W-:Y:S01]  /*5580*/  PRMT R90, R91, 0x7610, R90 ;  /* 0x000076105b5a7816 */ /* 0x000fe2000000005a */
[----:B------:R-:W-:Y:S02]  /*5590*/  IMAD.X R91, RZ, RZ, R9, P0 ;  /* 0x000000ffff5b7224 */ /* 0x000fe400000e0609 */
[----:B------:R-:W-:-:S05]  /*55a0*/  @P2 IMAD.MOV.U32 R9, RZ, RZ, R171 ;  /* 0x000000ffff092224 */ /* 0x000fca00078e00ab */
[----:B------:R1:W-:Y:S01]  /*55b0*/  @P2 STG.E.U16 desc[UR36][R8.64+0xf0], R90 ;  /* 0x0000f05a08002986 */ /* 0x0003e2000c101524 */
[----:B------:R-:W-:Y:S05]  /*55c0*/  @!P1 BRA `(.L_x_159) ;  /* 0x0000000000049947 */ /* 0x000fea0003800000 */
[----:B------:R0:W5:Y:S02]  /*55d0*/  LDG.E.LTC128B.U16 R154, desc[UR36][R88.64+0xf2] ;  /* 0x0000f224589a7981 */ /* 0x000164000c1e1520 */
.L_x_159:
[----:B------:R-:W-:Y:S05]  /*55e0*/  BSYNC B1 ;  /* 0x0000000000017941 */ /* 0x000fea0003800000 */
.L_x_158:
[----:B-1---5:R-:W-:Y:S01]  /*55f0*/  IMAD.U32 R9, R154, 0x10000, RZ ;  /* 0x000100009a097824 */ /* 0x022fe200078e00ff */
[----:B------:R-:W-:Y:S01]  /*5600*/  ISETP.GT.AND P0, PT, R3, 0x80, PT ;  /* 0x000000800300780c */ /* 0x000fe20003f04270 */
[----:B------:R-:W-:Y:S02]  /*5610*/  IMAD R8, R91, R14, RZ ;  /* 0x0000000e5b087224 */ /* 0x000fe400078e02ff */
[----:B0-2---:R-:W-:Y:S01]  /*5620*/  FMUL R88, R9, R156 ;  /* 0x0000009c09587220 */ /* 0x005fe20000400000 */
[----:B------:R-:W-:Y:S01]  /*5630*/  ISETP.GT.AND P3, PT, R0, RZ, P0 ;  /* 0x000000ff0000720c */ /* 0x000fe20000764270 */
[C---:B------:R-:W-:Y:S02]  /*5640*/  IMAD R97, R157.reuse, R15, R8 ;  /* 0x0000000f9d617224 */ /* 0x040fe400078e0208 */
[----:B------:R-:W-:-:S04]  /*5650*/  IMAD.WIDE.U32 R8, R157, R14, R158 ;  /* 0x0000000e9d087225 */ /* 0x000fc800078e009e */
[----:B------:R-:W-:Y:S01]  /*5660*/  FFMA R151, R151, R155, R88 ;  /* 0x0000009b97977223 */ /* 0x000fe20000000058 */
[----:B------:R-:W-:Y:S01]  /*5670*/  IMAD.IADD R9, R9, 0x1, R97 ;  /* 0x0000000109097824 */ /* 0x000fe200078e0261 */
[----:B------:R-:W-:-:S03]  /*5680*/  LEA R88, P2, R8, R10, 0x1 ;  /* 0x0000000a08587211 */ /* 0x000fc600078408ff */
[----:B------:R-:W-:Y:S02]  /*5690*/  F2FP.BF16.F32.PACK_AB R151, RZ, R151 ;  /* 0x00000097ff97723e */ /* 0x000fe400000010ff */
[----:B------:R-:W-:-:S03]  /*56a0*/  LEA.HI.X R89, R8, R11, R9, 0x1, P2 ;  /* 0x0000000b08597211 */ /* 0x000fc600010f0c09 */
[----:B------:R0:W-:Y:S04]  /*56b0*/  @P1 STG.E.U16 desc[UR36][R170.64+0xf2], R151 ;  /* 0x0000f297aa001986 */ /* 0x0001e8000c101524 */
[----:B------:R-:W2:Y:S01]  /*56c0*/  @P3 LDG.E.LTC128B.U16 R154, desc[UR36][R88.64] ;  /* 0x00000024589a3981 */ /* 0x000ea2000c1e1520 */
[----:B------:R-:W-:Y:S01]  /*56d0*/  IMAD.WIDE.U32 R8, R157, R14, R6 ;  /* 0x0000000e9d087225 */ /* 0x000fe200078e0006 */
[----:B------:R-:W-:Y:S01]  /*56e0*/  SHF.L.U64.HI R95, R4, 0x8, R5 ;  /* 0x00000008045f7819 */ /* 0x000fe20000010205 */
[----:B------:R-:W-:Y:S01]  /*56f0*/  BSSY B1, `(.L_x_160) ;  /* 0x0000011000017945 */ /* 0x000fe20003800000 */
[----:B------:R-:W-:Y:S01]  /*5700*/  ISETP.GT.AND P2, PT, R0, 0x1, P0 ;  /* 0x000000010000780c */ /* 0x000fe20000744270 */
[----:B------:R-:W-:Y:S02]  /*5710*/  IMAD.IADD R9, R97, 0x1, R9 ;  /* 0x0000000161097824 */ /* 0x000fe400078e0209 */
[----:B------:R-:W-:-:S02]  /*5720*/  IMAD.SHL.U32 R93, R4, 0x100, RZ ;  /* 0x00000100045d7824 */ /* 0x000fc400078e00ff */
[----:B------:R-:W-:-:S03]  /*5730*/  IMAD.WIDE.U32 R90, R23, R12, R8 ;  /* 0x0000000c175a7225 */ /* 0x000fc600078e0008 */
[----:B------:R-:W-:Y:S01]  /*5740*/  IADD3 R8, P1, R93, R160, RZ ;  /* 0x000000a05d087210 */ /* 0x000fe20007f3e0ff */
[----:B------:R-:W-:Y:S01]  /*5750*/  IMAD.IADD R5, R13, 0x1, R91 ;  /* 0x000000010d057824 */ /* 0x000fe200078e025b */
[----:B------:R-:W-:-:S03]  /*5760*/  LEA R4, P4, R90, R10, 0x1 ;  /* 0x0000000a5a047211 */ /* 0x000fc600078808ff */
[----:B------:R-:W-:Y:S01]  /*5770*/  IMAD.X R9, R95, 0x1, R161, P1 ;  /* 0x000000015f097824 */ /* 0x000fe200008e06a1 */
[----:B------:R-:W-:Y:S01]  /*5780*/  LEA.HI.X R5, R90, R11, R5, 0x1, P4 ;  /* 0x0000000b5a057211 */ /* 0x000fe200020f0c05 */
[----:B--2---:R-:W-:-:S04]  /*5790*/  IMAD.U32 R15, R154, 0x10000, RZ ;  /* 0x000100009a0f7824 */ /* 0x004fc800078e00ff */
[----:B------:R-:W-:-:S04]  /*57a0*/  FMUL R15, R15, R156 ;  /* 0x0000009c0f0f7220 */ /* 0x000fc80000400000 */
[----:B------:R-:W-:-:S05]  /*57b0*/  FFMA R15, R24, R155, R15 ;  /* 0x0000009b180f7223 */ /* 0x000fca000000000f */
[----:B------:R-:W-:-:S05]  /*57c0*/  F2FP.BF16.F32.PACK_AB R15, RZ, R15 ;  /* 0x0000000fff0f723e */ /* 0x000fca00000010ff */
[----:B------:R0:W-:Y:S01]  /*57d0*/  @P3 STG.E.U16 desc[UR36][R8.64], R15 ;  /* 0x0000000f08003986 */ /* 0x0001e2000c101524 */
[----:B------:R-:W-:Y:S05]  /*57e0*/  @!P2 BRA `(.L_x_161) ;  /* 0x000000000004a947 */ /* 0x000fea0003800000 */
[----:B------:R1:W5:Y:S02]  /*57f0*/  LDG.E.LTC128B.U16 R154, desc[UR36][R4.64+0x2] ;  /* 0x00000224049a7981 */ /* 0x000364000c1e1520 */
.L_x_161:
[----:B------:R-:W-:Y:S05]  /*5800*/  BSYNC B1 ;  /* 0x0000000000017941 */ /* 0x000fea0003800000 */
.L_x_160:
[----:B0----5:R-:W-:Y:S01]  /*5810*/  IMAD.U32 R15, R154, 0x10000, RZ ;  /* 0x000100009a0f7824 */ /* 0x021fe200078e00ff */
[----:B------:R-:W-:Y:S01]  /*5820*/  ISETP.GT.AND P1, PT, R3, 0x88, PT ;  /* 0x000000880300780c */ /* 0x000fe20003f24270 */
[----:B------:R-:W-:Y:S02]  /*5830*/  BSSY B1, `(.L_x_162) ;  /* 0x000000f000017945 */ /* 0x000fe40003800000 */
[----:B------:R-:W-:Y:S01]  /*5840*/  FMUL R24, R15, R156 ;  /* 0x0000009c0f187220 */ /* 0x000fe20000400000 */
[----:B------:R-:W-:Y:S01]  /*5850*/  IMAD.WIDE.U32 R14, R157, R14, R164 ;  /* 0x0000000e9d0e7225 */ /* 0x000fe200078e00a4 */
[----:B------:R-:W-:-:S03]  /*5860*/  ISETP.GT.AND P3, PT, R0, RZ, P1 ;  /* 0x000000ff0000720c */ /* 0x000fc60000f64270 */
[----:B------:R-:W-:Y:S01]  /*5870*/  FFMA R24, R25, R155, R24 ;  /* 0x0000009b19187223 */ /* 0x000fe20000000018 */
[----:B------:R-:W-:Y:S02]  /*5880*/  IADD3 R21, P5, R20, R14, RZ ;  /* 0x0000000e14157210 */ /* 0x000fe40007fbe0ff */
[----:B------:R-:W-:Y:S02]  /*5890*/  IADD3 R97, R97, R15, RZ ;  /* 0x0000000f61617210 */ /* 0x000fe40007ffe0ff */
[----:B------:R-:W-:Y:S02]  /*58a0*/  F2FP.BF16.F32.PACK_AB R24, RZ, R24 ;  /* 0x00000018ff18723e */ /* 0x000fe400000010ff */
[----:B------:R-:W-:Y:S01]  /*58b0*/  IADD3 R20, P4, R6, R14, RZ ;  /* 0x0000000e06147210 */ /* 0x000fe20007f9e0ff */
[----:B------:R-:W-:Y:S01]  /*58c0*/  IMAD.X R158, R97, 0x1, R159, P5 ;  /* 0x00000001619e7824 */ /* 0x000fe200028e069f */
[C---:B------:R-:W-:Y:S01]  /*58d0*/  LEA R14, P5, R21.reuse, R10, 0x1 ;  /* 0x0000000a150e7211 */ /* 0x040fe200078a08ff */
[----:B------:R0:W-:Y:S03]  /*58e0*/  @P2 STG.E.U16 desc[UR36][R8.64+0x2], R24 ;  /* 0x0000021808002986 */ /* 0x0001e6000c101524 */
[----:B------:R-:W-:Y:S01]  /*58f0*/  LEA.HI.X R15, R21, R11, R158, 0x1, P5 ;  /* 0x0000000b150f7211 */ /* 0x000fe200028f0c9e */
[----:B------:R-:W-:Y:S08]  /*5900*/  @!P3 BRA `(.L_x_163) ;  /* 0x000000000004b947 */ /* 0x000ff00003800000 */
[----:B------:R2:W5:Y:S02]  /*5910*/  LDG.E.LTC128B.U16 R154, desc[UR36][R14.64] ;  /* 0x000000240e9a7981 */ /* 0x000564000c1e1520 */
.L_x_163:
[----:B------:R-:W-:Y:S05]  /*5920*/  BSYNC B1 ;  /* 0x0000000000017941 */ /* 0x000fea0003800000 */
.L_x_162:
[----:B-----5:R-:W-:Y:S01]  /*5930*/  IMAD.U32 R3, R154, 0x10000, RZ ;  /* 0x000100009a037824 */ /* 0x020fe200078e00ff */
[----:B------:R-:W-:Y:S01]  /*5940*/  ISETP.GT.AND P2, PT, R0, 0x1, P1 ;  /* 0x000000010000780c */ /* 0x000fe20000f44270 */
[----:B------:R-:W-:Y:S01]  /*5950*/  IMAD.X R21, R7, 0x1, R97, P4 ;  /* 0x0000000107157824 */ /* 0x000fe200020e0661 */
[----:B------:R-:W-:Y:S01]  /*5960*/  IADD3 R6, P4, R8, R167, RZ ;  /* 0x000000a708067210 */ /* 0x000fe20007f9e0ff */
[----:B------:R-:W-:Y:S01]  /*5970*/  FMUL R3, R3, R156 ;  /* 0x0000009c03037220 */ /* 0x000fe20000400000 */
[----:B------:R-:W-:Y:S01]  /*5980*/  BSSY B1, `(.L_x_164) ;  /* 0x000000b000017945 */ /* 0x000fe20003800000 */
[----:B--2---:R-:W-:-:S04]  /*5990*/  IMAD.WIDE.U32 R14, R23, R12, R20 ;  /* 0x0000000c170e7225 */ /* 0x004fc800078e0014 */
[----:B------:R-:W-:Y:S01]  /*59a0*/  FFMA R3, R26, R155, R3 ;  /* 0x0000009b1a037223 */ /* 0x000fe20000000003 */
[----:B------:R-:W-:Y:S01]  /*59b0*/  IMAD.X R7, R9, 0x1, R169, P4 ;  /* 0x0000000109077824 */ /* 0x000fe200020e06a9 */
[----:B------:R-:W-:Y:S01]  /*59c0*/  LEA R10, P5, R14, R10, 0x1 ;  /* 0x0000000a0e0a7211 */ /* 0x000fe200078a08ff */
[----:B------:R-:W-:Y:S02]  /*59d0*/  IMAD.IADD R13, R13, 0x1, R15 ;  /* 0x000000010d0d7824 */ /* 0x000fe400078e020f */
[----:B------:R-:W-:-:S03]  /*59e0*/  F2FP.BF16.F32.PACK_AB R3, RZ, R3 ;  /* 0x00000003ff03723e */ /* 0x000fc600000010ff */
[----:B------:R-:W-:Y:S02]  /*59f0*/  LEA.HI.X R11, R14, R11, R13, 0x1, P5 ;  /* 0x0000000b0e0b7211 */ /* 0x000fe400028f0c0d */
[----:B------:R2:W-:Y:S01]  /*5a00*/  @P3 STG.E.U16 desc[UR36][R6.64], R3 ;  /* 0x0000000306003986 */ /* 0x0005e2000c101524 */
[----:B------:R-:W-:Y:S05]  /*5a10*/  @!P2 BRA `(.L_x_165) ;  /* 0x000000000004a947 */ /* 0x000fea0003800000 */
[----:B------:R0:W5:Y:S02]  /*5a20*/  LDG.E.LTC128B.U16 R154, desc[UR36][R10.64+0x2] ;  /* 0x000002240a9a7981 */ /* 0x000164000c1e1520 */
.L_x_165:
[----:B------:R-:W-:Y:S05]  /*5a30*/  BSYNC B1 ;  /* 0x0000000000017941 */ /* 0x000fea0003800000 */
.L_x_164:
[----:B--2--5:R-:W-:Y:S01]  /*5a40*/  IMAD.U32 R3, R154, 0x10000, RZ ;  /* 0x000100009a037824 */ /* 0x024fe200078e00ff */
[----:B------:R-:W-:Y:S01]  /*5a50*/  ISETP.GT.AND P3, PT, R0, 0x8, P0 ;  /* 0x000000080000780c */ /* 0x000fe20000764270 */
[----:B------:R-:W-:Y:S02]  /*5a60*/  BSSY B1, `(.L_x_166) ;  /* 0x0000007000017945 */ /* 0x000fe40003800000 */
[----:B------:R-:W-:-:S04]  /*5a70*/  FMUL R12, R3, R156 ;  /* 0x0000009c030c7220 */ /* 0x000fc80000400000 */
[----:B------:R-:W-:-:S05]  /*5a80*/  FFMA R12, R27, R155, R12 ;  /* 0x0000009b1b0c7223 */ /* 0x000fca000000000c */
[----:B------:R-:W-:-:S05]  /*5a90*/  F2FP.BF16.F32.PACK_AB R12, RZ, R12 ;  /* 0x0000000cff0c723e */ /* 0x000fca00000010ff */
[----:B------:R2:W-:Y:S01]  /*5aa0*/  @P2 STG.E.U16 desc[UR36][R6.64+0x2], R12 ;  /* 0x0000020c06002986 */ /* 0x0005e2000c101524 */
[----:B------:R-:W-:Y:S05]  /*5ab0*/  @!P3 BRA `(.L_x_167) ;  /* 0x000000000004b947 */ /* 0x000fea0003800000 */
[----:B------:R0:W5:Y:S02]  /*5ac0*/  LDG.E.LTC128B.U16 R154, desc[UR36][R4.64+0x10] ;  /* 0x00001024049a7981 */ /* 0x000164000c1e1520 */
.L_x_167:
[----:B------:R-:W-:Y:S05]  /*5ad0*/  BSYNC B1 ;  /* 0x0000000000017941 */ /* 0x000fea0003800000 */
.L_x_166:
[----:B-----5:R-:W-:Y:S01]  /*5ae0*/  IMAD.U32 R3, R154, 0x10000, RZ ;  /* 0x000100009a037824 */ /* 0x020fe200078e00ff */
[----:B------:R-:W-:Y:S01]  /*5af0*/  ISETP.GT.AND P2, PT, R0, 0x9, P0 ;  /* 0x000000090000780c */ /* 0x000fe20000744270 */
[----:B--2---:R-:W-:Y:S01]  /*5b00*/  IMAD.MOV.U32 R6, RZ, RZ, R8 ;  /* 0x000000ffff067224 */ /* 0x004fe200078e0008 */
[----:B------:R-:W-:Y:S01]  /*5b10*/  BSSY B1, `(.L_x_168) ;  /* 0x0000008000017945 */ /* 0x000fe20003800000 */
[----:B------:R-:W-:Y:S01]  /*5b20*/  FMUL R3, R3, R156 ;  /* 0x0000009c03037220 */ /* 0x000fe20000400000 */
[----:B------:R-:W-:-:S03]  /*5b30*/  IMAD.MOV.U32 R7, RZ, RZ, R9 ;  /* 0x000000ffff077224 */ /* 0x000fc600078e0009 */
[----:B------:R-:W-:-:S05]  /*5b40*/  FFMA R3, R28, R155, R3 ;  /* 0x0000009b1c037223 */ /* 0x000fca0000000003 */
[----:B------:R-:W-:-:S05]  /*5b50*/  F2FP.BF16.F32.PACK_AB R3, RZ, R3 ;  /* 0x00000003ff03723e */ /* 0x000fca00000010ff */
[----:B------:R2:W-:Y:S01]  /*5b60*/  @P3 STG.E.U16 desc[UR36][R6.64+0x10], R3 ;  /* 0x0000100306003986 */ /* 0x0005e2000c101524 */
[----:B------:R-:W-:Y:S05]  /*5b70*/  @!P2 BRA `(.L_x_169) ;  /* 0x000000000004a947 */ /* 0x000fea0003800000 */
[----:B------:R0:W5:Y:S02]  /*5b80*/  LDG.E.LTC128B.U16 R154, desc[UR36][R4.64+0x12] ;  /* 0x00001224049a7981 */ /* 0x000164000c1e1520 */
.L_x_169:
[----:B------:R-:W-:Y:S05]  /*5b90*/  BSYNC B1 ;  /* 0x0000000000017941 */ /* 0x000fea0003800000 */
.L_x_168:
[----:B--2--5:R-:W-:Y:S01]  /*5ba0*/  SHF.L.U32 R3, R154, 0x10, RZ ;  /* 0x000000109a037819 */ /* 0x024fe200000006ff */
[----:B------:R-:W-:Y:S01]  /*5bb0*/  BSSY B1, `(.L_x_170) ;  /* 0x0000008000017945 */ /* 0x000fe20003800000 */
[----:B------:R-:W-:-:S03]  /*5bc0*/  ISETP.GT.AND P4, PT, R0, 0x8, P1 ;  /* 0x000000080000780c */ /* 0x000fc60000f84270 */
[----:B------:R-:W-:-:S04]  /*5bd0*/  FMUL R12, R3, R156 ;  /* 0x0000009c030c7220 */ /* 0x000fc80000400000 */
[----:B------:R-:W-:-:S05]  /*5be0*/  FFMA R12, R29, R155, R12 ;  /* 0x0000009b1d0c7223 */ /* 0x000fca000000000c */
[----:B------:R-:W-:-:S05]  /*5bf0*/  F2FP.BF16.F32.PACK_AB R12, RZ, R12 ;  /* 0x0000000cff0c723e */ /* 0x000fca00000010ff */
[----:B------:R2:W-:Y:S01]  /*5c00*/  @P2 STG.E.U16 desc[UR36][R6.64+0x12], R12 ;  /* 0x0000120c06002986 */ /* 0x0005e2000c101524 */
[----:B------:R-:W-:Y:S05]  /*5c10*/  @!P4 BRA `(.L_x_171) ;  /* 0x000000000004c947 */ /* 0x000fea0003800000 */
[----:B------:R0:W5:Y:S02]  /*5c20*/  LDG.E.LTC128B.U16 R154, desc[UR36][R10.64+0x10] ;  /* 0x000010240a9a7981 */ /* 0x000164000c1e1520 */
.L_x_171:
[----:B------:R-:W-:Y:S05]  /*5c30*/  BSYNC B1 ;  /* 0x0000000000017941 */ /* 0x000fea0003800000 */
.L_x_170:
[----:B-----5:R-:W-:Y:S01]  /*5c40*/  IMAD.U32 R3, R154, 0x10000, RZ ;  /* 0x000100009a037824 */ /* 0x020fe200078e00ff */
[----:B0-----:R-:W-:Y:S01]  /*5c50*/  IADD3 R8, P3, R167, R8, RZ ;  /* 0x00000008a7087210 */ /* 0x001fe20007f7e0ff */
[----:B------:R-:W-:Y:S01]  /*5c60*/  BSSY B1, `(.L_x_172) ;  /* 0x0000009000017945 */ /* 0x000fe20003800000 */
[----:B------:R-:W-:Y:S01]  /*5c70*/  ISETP.GT.AND P2, PT, R0, 0x9, P1 ;  /* 0x000000090000780c */ /* 0x000fe20000f44270 */
[----:B------:R-:W-:Y:S02]  /*5c80*/  FMUL R3, R3, R156 ;  /* 0x0000009c03037220 */ /* 0x000fe40000400000 */
[----:B------:R-:W-:Y:S02]  /*5c90*/  IMAD.X R9, R169, 0x1, R9, P3 ;  /* 0x00000001a9097824 */ /* 0x000fe400018e0609 */
[----:B------:R-:W-:-:S05]  /*5ca0*/  FFMA R3, R30, R155, R3 ;  /* 0x0000009b1e037223 */ /* 0x000fca0000000003 */
[----:B------:R-:W-:-:S05]  /*5cb0*/  F2FP.BF16.F32.PACK_AB R3, RZ, R3 ;  /* 0x00000003ff03723e */ /* 0x000fca00000010ff */
[----:B------:R0:W-:Y:S01]  /*5cc0*/  @P4 STG.E.U16 desc[UR36][R8.64+0x10], R3 ;  /* 0x0000100308004986 */ /* 0x0001e2000c101524 */
[----:B------:R-:W-:Y:S05]  /*5cd0*/  @!P2 BRA `(.L_x_173) ;  /* 0x000000000004a947 */ /* 0x000fea0003800000 */
[----:B------:R0:W5:Y:S02]  /*5ce0*/  LDG.E.LTC128B.U16 R154, desc[UR36][R10.64+0x12] ;  /* 0x000012240a9a7981 */ /* 0x000164000c1e1520 */
.L_x_173:
[----:B------:R-:W-:Y:S05]  /*5cf0*/  BSYNC B1 ;  /* 0x0000000000017941 */ /* 0x000fea0003800000 */
.L_x_172:
[----:B0----5:R-:W-:Y:S01]  /*5d00*/  IMAD.U32 R3, R154, 0x10000, RZ ;  /* 0x000100009a037824 */ /* 0x021fe200078e00ff */
[----:B------:R-:W-:Y:S01]  /*5d10*/  ISETP.GT.AND P3, PT, R0, 0x10, P0 ;  /* 0x000000100000780c */ /* 0x000fe20000764270 */
[----:B------:R-:W-:Y:S02]  /*5d20*/  BSSY B1, `(.L_x_174) ;  /* 0x0000009000017945 */ /* 0x000fe40003800000 */
[----:B------:R-:W-:-:S04]  /*5d30*/  FMUL R8, R3, R156 ;  /* 0x0000009c03087220 */ /* 0x000fc80000400000 */
[----:B------:R-:W-:Y:S01]  /*5d40*/  FFMA R31, R31, R155, R8 ;  /* 0x0000009b1f1f7223 */ /* 0x000fe20000000008 */
[----:B------:R-:W-:-:S04]  /*5d50*/  IADD3 R8, P4, P5, R167, R160, R93 ;  /* 0x000000a0a7087210 */ /* 0x000fc80007d9e05d */
[----:B------:R-:W-:Y:S02]  /*5d60*/  F2FP.BF16.F32.PACK_AB R31, RZ, R31 ;  /* 0x0000001fff1f723e */ /* 0x000fe400000010ff */
[----:B------:R-:W-:-:S05]  /*5d70*/  IADD3.X R9, R169, R161, R95, P4, P5 ;  /* 0x000000a1a9097210 */ /* 0x000fca00027ea45f */
[----:B------:R0:W-:Y:S01]  /*5d80*/  @P2 STG.E.U16 desc[UR36][R8.64+0x12], R31 ;  /* 0x0000121f08002986 */ /* 0x0001e2000c101524 */
[----:B------:R-:W-:Y:S05]  /*5d90*/  @!P3 BRA `(.L_x_175) ;  /* 0x000000000004b947 */ /* 0x000fea0003800000 */
[----:B------:R0:W5:Y:S02]  /*5da0*/  LDG.E.LTC128B.U16 R154, desc[UR36][R4.64+0x20] ;  /* 0x00002024049a7981 */ /* 0x000164000c1e1520 */
.L_x_175:
[----:B------:R-:W-:Y:S05]  /*5db0*/  BSYNC B1 ;  /* 0x0000000000017941 */ /* 0x000fea0003800000 */
.L_x_174:
[----:B-----5:R-:W-:Y:S01]  /*5dc0*/  IMAD.U32 R3, R154, 0x10000, RZ ;  /* 0x000100009a037824 */ /* 0x020fe200078e00ff */
        /* <DEDUP_REMOVED lines=8> */
.L_x_177:
[----:B------:R-:W-:Y:S05]  /*5e50*/  BSYNC B1 ;  /* 0x0000000000017941 */ /* 0x000fea0003800000 */
.L_x_176:
[----:B0----5:R-:W-:Y:S01]  /*5e60*/  IMAD.U32 R3, R154, 0x10000, RZ ;  /* 0x000100009a037824 */ /* 0x021fe200078e00ff */
[----:B------:R-:W-:Y:S01]  /*5e70*/  ISETP.GT.AND P3, PT, R0, 0x10, P1 ;  /* 0x000000100000780c */ /* 0x000fe20000f64270 */
[----:B------:R-:W-:Y:S02]  /*5e80*/  BSSY B1, `(.L_x_178) ;  /* 0x0000007000017945 */ /* 0x000fe40003800000 */
[----:B--2---:R-:W-:-:S04]  /*5e90*/  FMUL R12, R3, R156 ;  /* 0x0000009c030c7220 */ /* 0x004fc80000400000 */
[----:B------:R-:W-:-:S05]  /*5ea0*/  FFMA R12, R33, R155, R12 ;  /* 0x0000009b210c7223 */ /* 0x000fca000000000c */
[----:B------:R-:W-:-:S05]  /*5eb0*/  F2FP.BF16.F32.PACK_AB R12, RZ, R12 ;  /* 0x0000000cff0c723e */ /* 0x000fca00000010ff */
[----:B------:R0:W-:Y:S01]  /*5ec0*/  @P2 STG.E.U16 desc[UR36][R6.64+0x22], R12 ;  /* 0x0000220c06002986 */ /* 0x0001e2000c101524 */
[----:B------:R-:W-:Y:S05]  /*5ed0*/  @!P3 BRA `(.L_x_179) ;  /* 0x000000000004b947 */ /* 0x000fea0003800000 */
[----:B------:R2:W5:Y:S02]  /*5ee0*/  LDG.E.LTC128B.U16 R154, desc[UR36][R10.64+0x20] ;  /* 0x000020240a9a7981 */ /* 0x000564000c1e1520 */
.L_x_179:
[----:B------:R-:W-:Y:S05]  /*5ef0*/  BSYNC B1 ;  /* 0x0000000000017941 */ /* 0x000fea0003800000 */
.L_x_178:
        /* <DEDUP_REMOVED lines=9> */
.L_x_181:
[----:B------:R-:W-:Y:S05]  /*5f90*/  BSYNC B1 ;  /* 0x0000000000017941 */ /* 0x000fea0003800000 */
.L_x_180:
[----:B0----5:R-:W-:Y:S01]  /*5fa0*/  IMAD.U32 R3, R154, 0x10000, RZ ;  /* 0x000100009a037824 */ /* 0x021fe200078e00ff */
        /* <DEDUP_REMOVED lines=8> */
.L_x_183:
[----:B------:R-:W-:Y:S05]  /*6030*/  BSYNC B1 ;  /* 0x0000000000017941 */ /* 0x000fea0003800000 */
.L_x_182:
        /* <DEDUP_REMOVED lines=9> */
.L_x_185:
[----:B------:R-:W-:Y:S05]  /*60d0*/  BSYNC B1 ;  /* 0x0000000000017941 */ /* 0x000fea0003800000 */
.L_x_184:
        /* <DEDUP_REMOVED lines=9> */
.L_x_187:
[----:B------:R-:W-:Y:S05]  /*6170*/  BSYNC B1 ;  /* 0x0000000000017941 */ /* 0x000fea0003800000 */
.L_x_186:
[----:B-----5:R-:W-:Y:S01]  /*6180*/  SHF.L.U32 R3, R154, 0x10, RZ ;  /* 0x000000109a037819 */ /* 0x020fe200000006ff */
        /* <DEDUP_REMOVED lines=8> */
.L_x_189:
[----:B------:R-:W-:Y:S05]  /*6210*/  BSYNC B1 ;  /* 0x0000000000017941 */ /* 0x000fea0003800000 */
.L_x_188:
        /* <DEDUP_REMOVED lines=9> */
.L_x_191:
[----:B------:R-:W-:Y:S05]  /*62b0*/  BSYNC B1 ;  /* 0x0000000000017941 */ /* 0x000fea0003800000 */
.L_x_190:
        /* <DEDUP_REMOVED lines=9> */
.L_x_193:
[----:B------:R-:W-:Y:S05]  /*6350*/  BSYNC B1 ;  /* 0x0000000000017941 */ /* 0x000fea0003800000 */
.L_x_192:
        /* <DEDUP_REMOVED lines=9> */
.L_x_195:
[----:B------:R-:W-:Y:S05]  /*63f0*/  BSYNC B1 ;  /* 0x0000000000017941 */ /* 0x000fea0003800000 */
.L_x_194:
        /* <DEDUP_REMOVED lines=9> */
.L_x_197:
[----:B------:R-:W-:Y:S05]  /*6490*/  BSYNC B1 ;  /* 0x0000000000017941 */ /* 0x000fea0003800000 */
.L_x_196:
        /* <DEDUP_REMOVED lines=9> */
.L_x_199:
[----:B------:R-:W-:Y:S05]  /*6530*/  BSYNC B1 ;  /* 0x0000000000017941 */ /* 0x000fea0003800000 */
.L_x_198:
        /* <DEDUP_REMOVED lines=9> */
.L_x_201:
[----:B------:R-:W-:Y:S05]  /*65d0*/  BSYNC B1 ;  /* 0x0000000000017941 */ /* 0x000fea0003800000 */
.L_x_200:
        /* <DEDUP_REMOVED lines=9> */
.L_x_203:
[----:B------:R-:W-:Y:S05]  /*6670*/  BSYNC B1 ;  /* 0x0000000000017941 */ /* 0x000fea0003800000 */
.L_x_202:
        /* <DEDUP_REMOVED lines=9> */
.L_x_205:
[----:B------:R-:W-:Y:S05]  /*6710*/  BSYNC B1 ;  /* 0x0000000000017941 */ /* 0x000fea0003800000 */
.L_x_204:
        /* <DEDUP_REMOVED lines=9> */
.L_x_207:
[----:B------:R-:W-:Y:S05]  /*67b0*/  BSYNC B1 ;  /* 0x0000000000017941 */ /* 0x000fea0003800000 */
.L_x_206:
        /* <DEDUP_REMOVED lines=9> */
.L_x_209:
[----:B------:R-:W-:Y:S05]  /*6850*/  BSYNC B1 ;  /* 0x0000000000017941 */ /* 0x000fea0003800000 */
.L_x_208:
        /* <DEDUP_REMOVED lines=9> */
.L_x_211:
[----:B------:R-:W-:Y:S05]  /*68f0*/  BSYNC B1 ;  /* 0x0000000000017941 */ /* 0x000fea0003800000 */
.L_x_210:
        /* <DEDUP_REMOVED lines=9> */
.L_x_213:
[----:B------:R-:W-:Y:S05]  /*6990*/  BSYNC B1 ;  /* 0x0000000000017941 */ /* 0x000fea0003800000 */
.L_x_212:
        /* <DEDUP_REMOVED lines=9> */
.L_x_215:
[----:B------:R-:W-:Y:S05]  /*6a30*/  BSYNC B1 ;  /* 0x0000000000017941 */ /* 0x000fea0003800000 */
.L_x_214:
        /* <DEDUP_REMOVED lines=9> */
.L_x_217:
[----:B------:R-:W-:Y:S05]  /*6ad0*/  BSYNC B1 ;  /* 0x0000000000017941 */ /* 0x000fea0003800000 */
.L_x_216:
        /* <DEDUP_REMOVED lines=9> */
.L_x_219:
[----:B------:R-:W-:Y:S05]  /*6b70*/  BSYNC B1 ;  /* 0x0000000000017941 */ /* 0x000fea0003800000 */
.L_x_218:
        /* <DEDUP_REMOVED lines=9> */
.L_x_221:
[----:B------:R-:W-:Y:S05]  /*6c10*/  BSYNC B1 ;  /* 0x0000000000017941 */ /* 0x000fea0003800000 */
.L_x_220:
        /* <DEDUP_REMOVED lines=9> */
.L_x_223:
[----:B------:R-:W-:Y:S05]  /*6cb0*/  BSYNC B1 ;  /* 0x0000000000017941 */ /* 0x000fea0003800000 */
.L_x_222:
        /* <DEDUP_REMOVED lines=9> */
.L_x_225:
[----:B------:R-:W-:Y:S05]  /*6d50*/  BSYNC B1 ;  /* 0x0000000000017941 */ /* 0x000fea0003800000 */
.L_x_224:
        /* <DEDUP_REMOVED lines=9> */
.L_x_227:
[----:B------:R-:W-:Y:S05]  /*6df0*/  BSYNC B1 ;  /* 0x0000000000017941 */ /* 0x000fea0003800000 */
.L_x_226:
        /* <DEDUP_REMOVED lines=9> */
.L_x_229:
[----:B------:R-:W-:Y:S05]  /*6e90*/  BSYNC B1 ;  /* 0x0000000000017941 */ /* 0x000fea0003800000 */
.L_x_228:
        /* <DEDUP_REMOVED lines=9> */
.L_x_231:
[----:B------:R-:W-:Y:S05]  /*6f30*/  BSYNC B1 ;  /* 0x0000000000017941 */ /* 0x000fea0003800000 */
.L_x_230:
        /* <DEDUP_REMOVED lines=9> */
.L_x_233:
[----:B------:R-:W-:Y:S05]  /*6fd0*/  BSYNC B1 ;  /* 0x0000000000017941 */ /* 0x000fea0003800000 */
.L_x_232:
        /* <DEDUP_REMOVED lines=9> */
.L_x_235:
[----:B------:R-:W-:Y:S05]  /*7070*/  BSYNC B1 ;  /* 0x0000000000017941 */ /* 0x000fea0003800000 */
.L_x_234:
        /* <DEDUP_REMOVED lines=9> */
.L_x_237:
[----:B------:R-:W-:Y:S05]  /*7110*/  BSYNC B1 ;  /* 0x0000000000017941 */ /* 0x000fea0003800000 */
.L_x_236:
        /* <DEDUP_REMOVED lines=9> */
.L_x_239:
[----:B------:R-:W-:Y:S05]  /*71b0*/  BSYNC B1 ;  /* 0x0000000000017941 */ /* 0x000fea0003800000 */
.L_x_238:
        /* <DEDUP_REMOVED lines=9> */
.L_x_241:
[----:B------:R-:W-:Y:S05]  /*7250*/  BSYNC B1 ;  /* 0x0000000000017941 */ /* 0x000fea0003800000 */
.L_x_240:
        /* <DEDUP_REMOVED lines=9> */
.L_x_243:
[----:B------:R-:W-:Y:S05]  /*72f0*/  BSYNC B1 ;  /* 0x0000000000017941 */ /* 0x000fea0003800000 */
.L_x_242:
        /* <DEDUP_REMOVED lines=9> */
.L_x_245:
[----:B------:R-:W-:Y:S05]  /*7390*/  BSYNC B1 ;  /* 0x0000000000017941 */ /* 0x000fea0003800000 */
.L_x_244:
        /* <DEDUP_REMOVED lines=9> */
.L_x_247:
[----:B------:R-:W-:Y:S05]  /*7430*/  BSYNC B1 ;  /* 0x0000000000017941 */ /* 0x000fea0003800000 */
.L_x_246:
        /* <DEDUP_REMOVED lines=9> */
.L_x_249:
[----:B------:R-:W-:Y:S05]  /*74d0*/  BSYNC B1 ;  /* 0x0000000000017941 */ /* 0x000fea0003800000 */
.L_x_248:
        /* <DEDUP_REMOVED lines=9> */
.L_x_251:
[----:B------:R-:W-:Y:S05]  /*7570*/  BSYNC B1 ;  /* 0x0000000000017941 */ /* 0x000fea0003800000 */
.L_x_250:
        /* <DEDUP_REMOVED lines=9> */
.L_x_253:
[----:B------:R-:W-:Y:S05]  /*7610*/  BSYNC B1 ;  /* 0x0000000000017941 */ /* 0x000fea0003800000 */
.L_x_252:
        /* <DEDUP_REMOVED lines=9> */
.L_x_255:
[----:B------:R-:W-:Y:S05]  /*76b0*/  BSYNC B1 ;  /* 0x0000000000017941 */ /* 0x000fea0003800000 */
.L_x_254:
        /* <DEDUP_REMOVED lines=9> */
.L_x_257:
[----:B------:R-:W-:Y:S05]  /*7750*/  BSYNC B1 ;  /* 0x0000000000017941 */ /* 0x000fea0003800000 */
.L_x_256:
        /* <DEDUP_REMOVED lines=9> */
.L_x_259:
[----:B------:R-:W-:Y:S05]  /*77f0*/  BSYNC B1 ;  /* 0x0000000000017941 */ /* 0x000fea0003800000 */
.L_x_258:
        /* <DEDUP_REMOVED lines=9> */
.L_x_261:
[----:B------:R-:W-:Y:S05]  /*7890*/  BSYNC B1 ;  /* 0x0000000000017941 */ /* 0x000fea0003800000 */
.L_x_260:
        /* <DEDUP_REMOVED lines=9> */
.L_x_263:
[----:B------:R-:W-:Y:S05]  /*7930*/  BSYNC B1 ;  /* 0x0000000000017941 */ /* 0x000fea0003800000 */
.L_x_262:
        /* <DEDUP_REMOVED lines=9> */
.L_x_265:
[----:B------:R-:W-:Y:S05]  /*79d0*/  BSYNC B1 ;  /* 0x0000000000017941 */ /* 0x000fea0003800000 */
.L_x_264:
        /* <DEDUP_REMOVED lines=9> */
.L_x_267:
[----:B------:R-:W-:Y:S05]  /*7a70*/  BSYNC B1 ;  /* 0x0000000000017941 */ /* 0x000fea0003800000 */
.L_x_266:
        /* <DEDUP_REMOVED lines=9> */
.L_x_269:
[----:B------:R-:W-:Y:S05]  /*7b10*/  BSYNC B1 ;  /* 0x0000000000017941 */ /* 0x000fea0003800000 */
.L_x_268:
        /* <DEDUP_REMOVED lines=9> */
.L_x_271:
[----:B------:R-:W-:Y:S05]  /*7bb0*/  BSYNC B1 ;  /* 0x0000000000017941 */ /* 0x000fea0003800000 */
.L_x_270:
        /* <DEDUP_REMOVED lines=9> */
.L_x_273:
[----:B------:R-:W-:Y:S05]  /*7c50*/  BSYNC B1 ;  /* 0x0000000000017941 */ /* 0x000fea0003800000 */
.L_x_272:
        /* <DEDUP_REMOVED lines=9> */
.L_x_275:
[----:B------:R-:W-:Y:S05]  /*7cf0*/  BSYNC B1 ;  /* 0x0000000000017941 */ /* 0x000fea0003800000 */
.L_x_274:
        /* <DEDUP_REMOVED lines=9> */
.L_x_277:
[----:B------:R-:W-:Y:S05]  /*7d90*/  BSYNC B1 ;  /* 0x0000000000017941 */ /* 0x000fea0003800000 */
.L_x_276:
        /* <DEDUP_REMOVED lines=9> */
.L_x_279:
[----:B------:R-:W-:Y:S05]  /*7e30*/  BSYNC B1 ;  /* 0x0000000000017941 */ /* 0x000fea0003800000 */
.L_x_278:
        /* <DEDUP_REMOVED lines=9> */
.L_x_281:
[----:B------:R-:W-:Y:S05]  /*7ed0*/  BSYNC B1 ;  /* 0x0000000000017941 */ /* 0x000fea0003800000 */
.L_x_280:
[----:B0----5:R-:W-:Y:S01]  /*7ee0*/  IMAD.U32 R3, R154, 0x10000, RZ ;  /* 0x000100009a037824 */ /* 0x021fe200078e00ff */
[----:B------:R-:W-:Y:S01]  /*7ef0*/  ISETP.GT.AND P2, PT, R0, 0x78, P1 ;  /* 0x000000780000780c */ /* 0x000fe20000f44270 */
[----:B------:R-:W-:Y:S02]  /*7f00*/  BSSY B1, `(.L_x_282) ;  /* 0x0000007000017945 */ /* 0x000fe40003800000 */
[----:B-1----:R-:W-:-:S04]  /*7f10*/  FMUL R4, R3, R156 ;  /* 0x0000009c03047220 */ /* 0x002fc80000400000 */
[----:B------:R-:W-:-:S05]  /*7f20*/  FFMA R4, R85, R155, R4 ;  /* 0x0000009b55047223 */ /* 0x000fca0000000004 */
[----:B------:R-:W-:-:S05]  /*7f30*/  F2FP.BF16.F32.PACK_AB R4, RZ, R4 ;  /* 0x00000004ff04723e */ /* 0x000fca00000010ff */
[----:B------:R0:W-:Y:S01]  /*7f40*/  @P0 STG.E.U16 desc[UR36][R6.64+0xf2], R4 ;  /* 0x0000f20406000986 */ /* 0x0001e2000c101524 */
[----:B------:R-:W-:Y:S05]  /*7f50*/  @!P2 BRA `(.L_x_283) ;  /* 0x000000000004a947 */ /* 0x000fea0003800000 */
[----:B------:R1:W5:Y:S02]  /*7f60*/  LDG.E.LTC128B.U16 R154, desc[UR36][R10.64+0xf0] ;  /* 0x0000f0240a9a7981 */ /* 0x000364000c1e1520 */
.L_x_283:
[----:B------:R-:W-:Y:S05]  /*7f70*/  BSYNC B1 ;  /* 0x0000000000017941 */ /* 0x000fea0003800000 */
.L_x_282:
[----:B-----5:R-:W-:Y:S01]  /*7f80*/  IMAD.U32 R3, R154, 0x10000, RZ ;  /* 0x000100009a037824 */ /* 0x020fe200078e00ff */
[----:B------:R-:W-:Y:S01]  /*7f90*/  @P2 MOV R5, R9 ;  /* 0x0000000900052202 */ /* 0x000fe20000000f00 */
[----:B0-----:R-:W-:Y:S01]  /*7fa0*/  @P2 IMAD.MOV.U32 R4, RZ, RZ, R8 ;  /* 0x000000ffff042224 */ /* 0x001fe200078e0008 */
[----:B------:R-:W-:Y:S01]  /*7fb0*/  ISETP.GT.AND P1, PT, R0, 0x79, P1 ;  /* 0x000000790000780c */ /* 0x000fe20000f24270 */
[----:B------:R-:W-:Y:S01]  /*7fc0*/  FMUL R3, R3, R156 ;  /* 0x0000009c03037220 */ /* 0x000fe20000400000 */
[----:B------:R-:W-:Y:S03]  /*7fd0*/  BSSY B1, `(.L_x_284) ;  /* 0x0000006000017945 */ /* 0x000fe60003800000 */
[----:B------:R-:W-:-:S05]  /*7fe0*/  FFMA R3, R86, R155, R3 ;  /* 0x0000009b56037223 */ /* 0x000fca0000000003 */
[----:B------:R-:W-:-:S05]  /*7ff0*/  F2FP.BF16.F32.PACK_AB R3, RZ, R3 ;  /* 0x00000003ff03723e */ /* 0x000fca00000010ff */
[----:B------:R0:W-:Y:S01]  /*8000*/  @P2 STG.E.U16 desc[UR36][R4.64+0xf0], R3 ;  /* 0x0000f00304002986 */ /* 0x0001e2000c101524 */
[----:B------:R-:W-:Y:S05]  /*8010*/  @!P1 BRA `(.L_x_285) ;  /* 0x0000000000049947 */ /* 0x000fea0003800000 */
[----:B------:R0:W5:Y:S02]  /*8020*/  LDG.E.LTC128B.U16 R154, desc[UR36][R10.64+0xf2] ;  /* 0x0000f2240a9a7981 */ /* 0x000164000c1e1520 */
.L_x_285:
[----:B------:R-:W-:Y:S05]  /*8030*/  BSYNC B1 ;  /* 0x0000000000017941 */ /* 0x000fea0003800000 */
.L_x_284:
[----:B------:R-:W-:Y:S05]  /*8040*/  @!P1 BRA `(.L_x_286) ;  /* 0x00000024004c9947 */ /* 0x000fea0003800000 */
[----:B0----5:R-:W-:-:S04]  /*8050*/  IMAD.U32 R3, R154, 0x10000, RZ ;  /* 0x000100009a037824 */ /* 0x021fc800078e00ff */
[----:B------:R-:W-:-:S04]  /*8060*/  FMUL R0, R3, R156 ;  /* 0x0000009c03007220 */ /* 0x000fc80000400000 */
[----:B------:R-:W-:-:S05]  /*8070*/  FFMA R0, R87, R155, R0 ;  /* 0x0000009b57007223 */ /* 0x000fca0000000000 */
[----:B------:R-:W-:-:S05]  /*8080*/  F2FP.BF16.F32.PACK_AB R0, RZ, R0 ;  /* 0x00000000ff00723e */ /* 0x000fca00000010ff */
[----:B------:R0:W-:Y:S01]  /*8090*/  STG.E.U16 desc[UR36][R8.64+0xf2], R0 ;  /* 0x0000f20008007986 */ /* 0x0001e2000c101524 */
[----:B------:R-:W-:Y:S05]  /*80a0*/  BRA `(.L_x_286) ;  /* 0x0000002400347947 */ /* 0x000fea0003800000 */
.L_x_35:
[----:B------:R-:W-:Y:S01]  /*80b0*/  ULDC.64 UR4, c[0x0][0x5c0] ;  /* 0x0001700000047ab9 */ /* 0x000fe20000000a00 */
[-C--:B------:R-:W-:Y:S01]  /*80c0*/  FMUL R88, R88, R155.reuse ;  /* 0x0000009b58587220 */ /* 0x080fe20000400000 */
[----:B------:R-:W-:Y:S01]  /*80d0*/  LEA R6, P0, R168, UR4, 0x1 ;  /* 0x00000004a8067c11 */ /* 0x000fe2000f8008ff */
[----:B------:R-:W-:Y:S01]  /*80e0*/  IMAD.SHL.U32 R11, R4, 0x10, RZ ;  /* 0x00000010040b7824 */ /* 0x000fe200078e00ff */
[----:B------:R-:W-:Y:S01]  /*80f0*/  ISETP.GT.AND P2, PT, R0, 0x1, P3 ;  /* 0x000000010000780c */ /* 0x000fe20001f44270 */
[-C--:B------:R-:W-:Y:S01]  /*8100*/  FMUL R89, R89, R155.reuse ;  /* 0x0000009b59597220 */ /* 0x080fe20000400000 */
[----:B------:R-:W-:Y:S01]  /*8110*/  LEA.HI.X R7, R168, UR5, R167, 0x1, P0 ;  /* 0x00000005a8077c11 */ /* 0x000fe200080f0ca7 */
[-C--:B------:R-:W-:Y:S01]  /*8120*/  FMUL R90, R90, R155.reuse ;  /* 0x0000009b5a5a7220 */ /* 0x080fe20000400000 */
[----:B------:R-:W-:Y:S01]  /*8130*/  ISETP.GT.AND P0, PT, R3, 0x8, PT ;  /* 0x000000080300780c */ /* 0x000fe20003f04270 */
[-C--:B------:R-:W-:Y:S01]  /*8140*/  FMUL R91, R91, R155.reuse ;  /* 0x0000009b5b5b7220 */ /* 0x080fe20000400000 */
[----:B------:R-:W-:Y:S01]  /*8150*/  F2FP.BF16.F32.PACK_AB R88, RZ, R88 ;  /* 0x00000058ff58723e */ /* 0x000fe200000010ff */
[-C--:B------:R-:W-:Y:S01]  /*8160*/  FMUL R92, R92, R155.reuse ;  /* 0x0000009b5c5c7220 */ /* 0x080fe20000400000 */
[----:B------:R-:W-:Y:S01]  /*8170*/  ISETP.GT.AND P4, PT, R0, RZ, P0 ;  /* 0x000000ff0000720c */ /* 0x000fe20000784270 */
[-C--:B------:R-:W-:Y:S01]  /*8180*/  FMUL R93, R93, R155.reuse ;  /* 0x0000009b5d5d7220 */ /* 0x080fe20000400000 */
[----:B------:R-:W-:Y:S01]  /*8190*/  SHF.L.U64.HI R9, R4, 0x4, R5 ;  /* 0x0000000404097819 */ /* 0x000fe20000010205 */
[----:B------:R-:W-:Y:S01]  /*81a0*/  @P1 STG.E.U16 desc[UR36][R6.64], R88 ;  /* 0x0000005806001986 */ /* 0x000fe2000c101524 */
[----:B------:R-:W-:Y:S01]  /*81b0*/  IADD3 R12, P5, R11, R6, RZ ;  /* 0x000000060b0c7210 */ /* 0x000fe20007fbe0ff */
[-C--:B------:R-:W-:Y:S01]  /*81c0*/  FMUL R94, R94, R155.reuse ;  /* 0x0000009b5e5e7220 */ /* 0x080fe20000400000 */
[----:B------:R-:W-:Y:S01]  /*81d0*/  ISETP.GT.AND P1, PT, R0, 0x1, P0 ;  /* 0x000000010000780c */ /* 0x000fe20000724270 */
[----:B------:R-:W-:Y:S01]  /*81e0*/  FMUL R95, R95, R155 ;  /* 0x0000009b5f5f7220 */ /* 0x000fe20000400000 */
[----:B------:R-:W-:Y:S01]  /*81f0*/  F2FP.BF16.F32.PACK_AB R89, RZ, R89 ;  /* 0x00000059ff59723e */ /* 0x000fe200000010ff */
[----:B------:R-:W-:Y:S01]  /*8200*/  IMAD.X R13, R9, 0x1, R7, P5 ;  /* 0x00000001090d7824 */ /* 0x000fe200028e0607 */
[----:B------:R-:W-:Y:S01]  /*8210*/  F2FP.BF16.F32.PACK_AB R90, RZ, R90 ;  /* 0x0000005aff5a723e */ /* 0x000fe200000010ff */
[----:B------:R-:W-:Y:S01]  /*8220*/  FMUL R96, R96, R155 ;  /* 0x0000009b60607220 */ /* 0x000fe20000400000 */
[----:B------:R-:W-:Y:S01]  /*8230*/  F2FP.BF16.F32.PACK_AB R91, RZ, R91 ;  /* 0x0000005bff5b723e */ /* 0x000fe200000010ff */
[----:B------:R-:W-:Y:S01]  /*8240*/  @P2 STG.E.U16 desc[UR36][R6.64+0x2], R89 ;  /* 0x0000025906002986 */ /* 0x000fe2000c101524 */
[C---:B------:R-:W-:Y:S01]  /*8250*/  ISETP.GT.AND P5, PT, R0.reuse, 0x9, P3 ;  /* 0x000000090000780c */ /* 0x040fe20001fa4270 */
[-C--:B------:R-:W-:Y:S01]  /*8260*/  FMUL R97, R97, R155.reuse ;  /* 0x0000009b61617220 */ /* 0x080fe20000400000 */
[C---:B------:R-:W-:Y:S01]  /*8270*/  ISETP.GT.AND P2, PT, R0.reuse, 0x8, P0 ;  /* 0x000000080000780c */ /* 0x040fe20000744270 */
[----:B------:R-:W-:Y:S01]  /*8280*/  @P4 STG.E.U16 desc[UR36][R12.64], R90 ;  /* 0x0000005a0c004986 */ /* 0x000fe2000c101524 */
[----:B------:R-:W-:Y:S01]  /*8290*/  ISETP.GT.AND P4, PT, R0, 0x8, P3 ;  /* 0x000000080000780c */ /* 0x000fe20001f84270 */
[-C--:B------:R-:W-:Y:S01]  /*82a0*/  FMUL R98, R98, R155.reuse ;  /* 0x0000009b62627220 */ /* 0x080fe20000400000 */
[----:B------:R-:W-:Y:S01]  /*82b0*/  F2FP.BF16.F32.PACK_AB R92, RZ, R92 ;  /* 0x0000005cff5c723e */ /* 0x000fe200000010ff */
[----:B------:R-:W-:Y:S01]  /*82c0*/  @P1 STG.E.U16 desc[UR36][R12.64+0x2], R91 ;  /* 0x0000025b0c001986 */ /* 0x000fe2000c101524 */
[----:B------:R-:W-:Y:S01]  /*82d0*/  ISETP.GT.AND P1, PT, R0, 0x9, P0 ;  /* 0x000000090000780c */ /* 0x000fe20000724270 */
[----:B------:R-:W-:Y:S01]  /*82e0*/  FMUL R99, R99, R155 ;  /* 0x0000009b63637220 */ /* 0x000fe20000400000 */
[----:B------:R-:W-:Y:S01]  /*82f0*/  F2FP.BF16.F32.PACK_AB R93, RZ, R93 ;  /* 0x0000005dff5d723e */ /* 0x000fe200000010ff */
[-C--:B------:R-:W-:Y:S01]  /*8300*/  FMUL R100, R100, R155.reuse ;  /* 0x0000009b64647220 */ /* 0x080fe20000400000 */
[----:B------:R-:W-:Y:S01]  /*8310*/  F2FP.BF16.F32.PACK_AB R94, RZ, R94 ;  /* 0x0000005eff5e723e */ /* 0x000fe200000010ff */
[----:B------:R-:W-:Y:S01]  /*8320*/  FMUL R101, R101, R155 ;  /* 0x0000009b65657220 */ /* 0x000fe20000400000 */
[----:B------:R-:W-:Y:S01]  /*8330*/  F2FP.BF16.F32.PACK_AB R95, RZ, R95 ;  /* 0x0000005fff5f723e */ /* 0x000fe200000010ff */
[-C--:B------:R-:W-:Y:S01]  /*8340*/  FMUL R102, R102, R155.reuse ;  /* 0x0000009b66667220 */ /* 0x080fe20000400000 */
[----:B------:R-:W-:Y:S01]  /*8350*/  F2FP.BF16.F32.PACK_AB R96, RZ, R96 ;  /* 0x00000060ff60723e */ /* 0x000fe200000010ff */
[----:B------:R-:W-:Y:S01]  /*8360*/  @P4 STG.E.U16 desc[UR36][R6.64+0x10], R92 ;  /* 0x0000105c06004986 */ /* 0x000fe2000c101524 */
[C---:B------:R-:W-:Y:S01]  /*8370*/  ISETP.GT.AND P4, PT, R0.reuse, 0x10, P3 ;  /* 0x000000100000780c */ /* 0x040fe20001f84270 */
[----:B------:R-:W-:Y:S01]  /*8380*/  FMUL R103, R103, R155 ;  /* 0x0000009b67677220 */ /* 0x000fe20000400000 */
[----:B------:R-:W-:Y:S01]  /*8390*/  F2FP.BF16.F32.PACK_AB R97, RZ, R97 ;  /* 0x00000061ff61723e */ /* 0x000fe200000010ff */
[----:B------:R-:W-:Y:S01]  /*83a0*/  @P5 STG.E.U16 desc[UR36][R6.64+0x12], R93 ;  /* 0x0000125d06005986 */ /* 0x000fe2000c101524 */
[----:B------:R-:W-:Y:S01]  /*83b0*/  ISETP.GT.AND P5, PT, R0, 0x11, P0 ;  /* 0x000000110000780c */ /* 0x000fe200007a4270 */
        /* <DEDUP_REMOVED lines=74> */
[----:B------:R-:W-:Y:S01]  /*8860*/  FMUL R125, R125, R155 ;  /* 0x0000009b7d7d7220 */ /* 0x000fe20000400000 */
[----:B------:R-:W-:Y:S01]  /*8870*/  F2FP.BF16.F32.PACK_AB R119, RZ, R119 ;  /* 0x00000077ff77723e */ /* 0x000fe200000010ff */
[-C--:B------:R-:W-:Y:S01]  /*8880*/  FMUL R126, R126, R155.reuse ;  /* 0x0000009b7e7e7220 */ /* 0x080fe20000400000 */
[----:B------:R-:W-:Y:S01]  /*8890*/  F2FP.BF16.F32.PACK_AB R120, RZ, R120 ;  /* 0x00000078ff78723e */ /* 0x000fe200000010ff */
        /* <DEDUP_REMOVED lines=66> */
[----:B------:R-:W-:Y:S01]  /*8cc0*/  IMAD.SHL.U32 R23, R4, 0x100, RZ ;  /* 0x0000010004177824 */ /* 0x000fe200078e00ff */
[----:B------:R-:W-:Y:S01]  /*8cd0*/  F2FP.BF16.F32.PACK_AB R140, RZ, R140 ;  /* 0x0000008cff8c723e */ /* 0x000fe200000010ff */
[----:B------:R-:W-:Y:S01]  /*8ce0*/  @P1 STG.E.U16 desc[UR36][R6.64+0x90], R124 ;  /* 0x0000907c06001986 */ /* 0x000fe2000c101524 */
[----:B------:R-:W-:Y:S01]  /*8cf0*/  ISETP.GT.AND P1, PT, R0, 0x50, P3 ;  /* 0x000000500000780c */ /* 0x000fe20001f24270 */
[----:B------:R-:W-:Y:S01]  /*8d00*/  FMUL R146, R146, R155 ;  /* 0x0000009b92927220 */ /* 0x000fe20000400000 */
[----:B------:R-:W-:Y:S01]  /*8d10*/  F2FP.BF16.F32.PACK_AB R141, RZ, R141 ;  /* 0x0000008dff8d723e */ /* 0x000fe200000010ff */
[----:B------:R-:W-:Y:S01]  /*8d20*/  @P2 STG.E.U16 desc[UR36][R6.64+0x92], R125 ;  /* 0x0000927d06002986 */ /* 0x000fe2000c101524 */
[C---:B------:R-:W-:Y:S01]  /*8d30*/  ISETP.GT.AND P2, PT, R0.reuse, 0x51, P3 ;  /* 0x000000510000780c */ /* 0x040fe20001f44270 */
[-C--:B------:R-:W-:Y:S01]  /*8d40*/  FMUL R147, R147, R155.reuse ;  /* 0x0000009b93937220 */ /* 0x080fe20000400000 */
        /* <DEDUP_REMOVED lines=11> */
[-C--:B------:R-:W-:Y:S01]  /*8e00*/  FMUL R150, R150, R155.reuse ;  /* 0x0000009b96967220 */ /* 0x080fe20000400000 */
[----:B------:R-:W-:Y:S01]  /*8e10*/  SHF.L.U64.HI R21, R4, 0x8, R5 ;  /* 0x0000000804157819 */ /* 0x000fe20000010205 */
[----:B------:R-:W-:Y:S01]  /*8e20*/  @P2 STG.E.U16 desc[UR36][R6.64+0xa2], R129 ;  /* 0x0000a28106002986 */ /* 0x000fe2000c101524 */
[C---:B------:R-:W-:Y:S01]  /*8e30*/  ISETP.GT.AND P2, PT, R0.reuse, 0x59, P3 ;  /* 0x000000590000780c */ /* 0x040fe20001f44270 */
        /* <DEDUP_REMOVED lines=58> */
[----:B------:R-:W-:Y:S01]  /*91e0*/  @P2 STG.E.U16 desc[UR36][R12.64+0xd0], R142 ;  /* 0x0000d08e0c002986 */ /* 0x000fe2000c101524 */
[----:B------:R-:W-:Y:S01]  /*91f0*/  F2FP.BF16.F32.PACK_AB R34, RZ, R34 ;  /* 0x00000022ff22723e */ /* 0x000fe200000010ff */
[----:B------:R-:W-:Y:S01]  /*9200*/  FMUL R40, R40, R155 ;  /* 0x0000009b28287220 */ /* 0x000fe20000400000 */
[----:B------:R-:W-:Y:S01]  /*9210*/  F2FP.BF16.F32.PACK_AB R35, RZ, R35 ;  /* 0x00000023ff23723e */ /* 0x000fe200000010ff */
        /* <DEDUP_REMOVED lines=8> */
[----:B------:R-:W-:Y:S01]  /*92a0*/  @P1 IMAD.MOV.U32 R4, RZ, RZ, R6 ;  /* 0x000000ffff041224 */ /* 0x000fe200078e0006 */
[----:B------:R-:W-:Y:S01]  /*92b0*/  F2FP.BF16.F32.PACK_AB R38, RZ, R38 ;  /* 0x00000026ff26723e */ /* 0x000fe200000010ff */
[----:B------:R-:W-:Y:S01]  /*92c0*/  @P1 IMAD.MOV.U32 R5, RZ, RZ, R7 ;  /* 0x000000ffff051224 */ /* 0x000fe200078e0007 */
[----:B------:R-:W-:Y:S01]  /*92d0*/  F2FP.BF16.F32.PACK_AB R39, RZ, R39 ;  /* 0x00000027ff27723e */ /* 0x000fe200000010ff */
[-C--:B------:R-:W-:Y:S01]  /*92e0*/  FMUL R43, R43, R155.reuse ;  /* 0x0000009b2b2b7220 */ /* 0x080fe20000400000 */
[----:B------:R-:W-:Y:S01]  /*92f0*/  F2FP.BF16.F32.PACK_AB R40, RZ, R40 ;  /* 0x00000028ff28723e */ /* 0x000fe200000010ff */
[-C--:B------:R-:W-:Y:S01]  /*9300*/  FMUL R44, R44, R155.reuse ;  /* 0x0000009b2c2c7220 */ /* 0x080fe20000400000 */
[----:B------:R0:W-:Y:S01]  /*9310*/  @P1 STG.E.U16 desc[UR36][R4.64+0xe2], R145 ;  /* 0x0000e29104001986 */ /* 0x0001e2000c101524 */
[----:B------:R-:W-:Y:S01]  /*9320*/  IADD3 R14, P1, P2, R11, R6, R23 ;  /* 0x000000060b0e7210 */ /* 0x000fe20007a3e017 */
[----:B------:R-:W-:Y:S01]  /*9330*/  FMUL R45, R45, R155 ;  /* 0x0000009b2d2d7220 */ /* 0x000fe20000400000 */
[----:B------:R-:W-:Y:S01]  /*9340*/  F2FP.BF16.F32.PACK_AB R41, RZ, R41 ;  /* 0x00000029ff29723e */ /* 0x000fe200000010ff */
[----:B------:R-:W-:Y:S01]  /*9350*/  FMUL R46, R46, R155 ;  /* 0x0000009b2e2e7220 */ /* 0x000fe20000400000 */
[----:B------:R-:W-:Y:S01]  /*9360*/  IADD3.X R15, R9, R7, R21, P1, P2 ;  /* 0x00000007090f7210 */ /* 0x000fe20000fe4415 */
[-C--:B------:R-:W-:Y:S01]  /*9370*/  FMUL R47, R47, R155.reuse ;  /* 0x0000009b2f2f7220 */ /* 0x080fe20000400000 */
[C---:B------:R-:W-:Y:S01]  /*9380*/  ISETP.GT.AND P1, PT, R3.reuse, 0x80, PT ;  /* 0x000000800300780c */ /* 0x040fe20003f24270 */
[-C--:B------:R-:W-:Y:S01]  /*9390*/  FMUL R48, R48, R155.reuse ;  /* 0x0000009b30307220 */ /* 0x080fe20000400000 */
[----:B------:R-:W-:Y:S01]  /*93a0*/  ISETP.GT.AND P2, PT, R3, 0x88, PT ;  /* 0x000000880300780c */ /* 0x000fe20003f44270 */
[----:B------:R-:W-:Y:S01]  /*93b0*/  FMUL R49, R49, R155 ;  /* 0x0000009b31317220 */ /* 0x000fe20000400000 */
[----:B------:R-:W-:Y:S01]  /*93c0*/  F2FP.BF16.F32.PACK_AB R42, RZ, R42 ;  /* 0x0000002aff2a723e */ /* 0x000fe200000010ff */
[----:B0-----:R-:W-:Y:S01]  /*93d0*/  @P5 IMAD.MOV.U32 R4, RZ, RZ, R12 ;  /* 0x000000ffff045224 */ /* 0x001fe200078e000c */
[----:B------:R-:W-:Y:S01]  /*93e0*/  F2FP.BF16.F32.PACK_AB R43, RZ, R43 ;  /* 0x0000002bff2b723e */ /* 0x000fe200000010ff */
[----:B------:R-:W-:Y:S01]  /*93f0*/  @P5 IMAD.MOV.U32 R5, RZ, RZ, R13 ;  /* 0x000000ffff055224 */ /* 0x000fe200078e000d */
[----:B------:R-:W-:Y:S01]  /*9400*/  F2FP.BF16.F32.PACK_AB R44, RZ, R44 ;  /* 0x0000002cff2c723e */ /* 0x000fe200000010ff */
[----:B------:R-:W-:Y:S01]  /*9410*/  FMUL R50, R50, R155 ;  /* 0x0000009b32327220 */ /* 0x000fe20000400000 */
[----:B------:R-:W-:Y:S01]  /*9420*/  F2FP.BF16.F32.PACK_AB R45, RZ, R45 ;  /* 0x0000002dff2d723e */ /* 0x000fe200000010ff */
[-C--:B------:R-:W-:Y:S01]  /*9430*/  FMUL R51, R51, R155.reuse ;  /* 0x0000009b33337220 */ /* 0x080fe20000400000 */
[----:B------:R0:W-:Y:S01]  /*9440*/  @P5 STG.E.U16 desc[UR36][R4.64+0xe0], R146 ;  /* 0x0000e09204005986 */ /* 0x0001e2000c101524 */
[----:B------:R-:W-:Y:S01]  /*9450*/  ISETP.GT.AND P5, PT, R0, 0x78, P3 ;  /* 0x000000780000780c */ /* 0x000fe20001fa4270 */
[-C--:B------:R-:W-:Y:S01]  /*9460*/  FMUL R52, R52, R155.reuse ;  /* 0x0000009b34347220 */ /* 0x080fe20000400000 */
[C---:B------:R-:W-:Y:S01]  /*9470*/  ISETP.GT.AND P3, PT, R0.reuse, 0x79, P3 ;  /* 0x000000790000780c */ /* 0x040fe20001f64270 */
[----:B------:R-:W-:Y:S01]  /*9480*/  @P4 STG.E.U16 desc[UR36][R12.64+0xe2], R147 ;  /* 0x0000e2930c004986 */ /* 0x000fe2000c101524 */
[C---:B------:R-:W-:Y:S01]  /*9490*/  ISETP.GT.AND P4, PT, R0.reuse, 0x78, P0 ;  /* 0x000000780000780c */ /* 0x040fe20000784270 */
[-C--:B------:R-:W-:Y:S01]  /*94a0*/  FMUL R53, R53, R155.reuse ;  /* 0x0000009b35357220 */ /* 0x080fe20000400000 */
[----:B------:R-:W-:Y:S01]  /*94b0*/  ISETP.GT.AND P0, PT, R0, 0x79, P0 ;  /* 0x000000790000780c */ /* 0x000fe20000704270 */
[-C--:B------:R-:W-:Y:S01]  /*94c0*/  FMUL R54, R54, R155.reuse ;  /* 0x0000009b36367220 */ /* 0x080fe20000400000 */
[----:B------:R-:W-:Y:S01]  /*94d0*/  F2FP.BF16.F32.PACK_AB R46, RZ, R46 ;  /* 0x0000002eff2e723e */ /* 0x000fe200000010ff */
[----:B------:R-:W-:Y:S01]  /*94e0*/  FMUL R55, R55, R155 ;  /* 0x0000009b37377220 */ /* 0x000fe20000400000 */
[----:B------:R-:W-:Y:S01]  /*94f0*/  F2FP.BF16.F32.PACK_AB R47, RZ, R47 ;  /* 0x0000002fff2f723e */ /* 0x000fe200000010ff */
[-C--:B------:R-:W-:Y:S01]  /*9500*/  FMUL R56, R56, R155.reuse ;  /* 0x0000009b38387220 */ /* 0x080fe20000400000 */
[----:B------:R-:W-:Y:S01]  /*9510*/  F2FP.BF16.F32.PACK_AB R48, RZ, R48 ;  /* 0x00000030ff30723e */ /* 0x000fe200000010ff */
[----:B------:R-:W-:Y:S01]  /*9520*/  @P5 STG.E.U16 desc[UR36][R6.64+0xf0], R148 ;  /* 0x0000f09406005986 */ /* 0x000fe2000c101524 */
[----:B0-----:R-:W-:Y:S01]  /*9530*/  IADD3 R4, P5, R23, R6, RZ ;  /* 0x0000000617047210 */ /* 0x001fe20007fbe0ff */
[----:B------:R-:W-:Y:S01]  /*9540*/  FMUL R57, R57, R155 ;  /* 0x0000009b39397220 */ /* 0x000fe20000400000 */
[----:B------:R-:W-:Y:S01]  /*9550*/  F2FP.BF16.F32.PACK_AB R49, RZ, R49 ;  /* 0x00000031ff31723e */ /* 0x000fe200000010ff */
[----:B------:R0:W-:Y:S01]  /*9560*/  @P3 STG.E.U16 desc[UR36][R6.64+0xf2], R149 ;  /* 0x0000f29506003986 */ /* 0x0001e2000c101524 */
[C---:B------:R-:W-:Y:S01]  /*9570*/  ISETP.GT.AND P3, PT, R0.reuse, RZ, P1 ;  /* 0x000000ff0000720c */ /* 0x040fe20000f64270 */
[----:B------:R-:W-:Y:S01]  /*9580*/  IMAD.X R5, R21, 0x1, R7, P5 ;  /* 0x0000000115057824 */ /* 0x000fe200028e0607 */
[C---:B------:R-:W-:Y:S01]  /*9590*/  ISETP.GT.AND P5, PT, R0.reuse, RZ, P2 ;  /* 0x000000ff0000720c */ /* 0x040fe200017a4270 */
        /* <DEDUP_REMOVED lines=11> */
[-C--:B0-----:R-:W-:Y:S01]  /*9650*/  IADD3 R6, P3, R11, R4.reuse, RZ ;  /* 0x000000040b067210 */ /* 0x081fe20007f7e0ff */
[----:B------:R-:W-:Y:S01]  /*9660*/  FMUL R61, R61, R155 ;  /* 0x0000009b3d3d7220 */ /* 0x000fe20000400000 */
[----:B------:R-:W-:Y:S01]  /*9670*/  F2FP.BF16.F32.PACK_AB R53, RZ, R53 ;  /* 0x00000035ff35723e */ /* 0x000fe200000010ff */
[----:B------:R-:W-:Y:S01]  /*9680*/  @P4 STG.E.U16 desc[UR36][R4.64+0x2], R25 ;  /* 0x0000021904004986 */ /* 0x000fe2000c101524 */
[----:B------:R-:W-:Y:S01]  /*9690*/  IADD3 R10, P4, R11, R4, RZ ;  /* 0x000000040b0a7210 */ /* 0x000fe20007f9e0ff */
[C---:B------:R-:W-:Y:S01]  /*96a0*/  IMAD.X R7, R9.reuse, 0x1, R5, P3 ;  /* 0x0000000109077824 */ /* 0x040fe200018e0605 */
[----:B------:R-:W-:Y:S01]  /*96b0*/  ISETP.GT.AND P3, PT, R0, 0x9, P2 ;  /* 0x000000090000780c */ /* 0x000fe20001764270 */
[----:B------:R-:W-:Y:S01]  /*96c0*/  FMUL R62, R62, R155 ;  /* 0x0000009b3e3e7220 */ /* 0x000fe20000400000 */
[----:B------:R-:W-:Y:S01]  /*96d0*/  IADD3.X R11, R9, R5, RZ, P4, !PT ;  /* 0x00000005090b7210 */ /* 0x000fe200027fe4ff */
[-C--:B------:R-:W-:Y:S01]  /*96e0*/  FMUL R63, R63, R155.reuse ;  /* 0x0000009b3f3f7220 */ /* 0x080fe20000400000 */
        /* <DEDUP_REMOVED lines=21> */
[----:B------:R0:W-:Y:S01]  /*9840*/  @P0 STG.E.U16 desc[UR36][R6.64+0x10], R30 ;  /* 0x0000101e06000986 */ /* 0x0001e2000c101524 */
        /* <DEDUP_REMOVED lines=13> */
[--C-:B0-----:R-:W-:Y:S01]  /*9920*/  @P0 IMAD.MOV.U32 R6, RZ, RZ, R14.reuse ;  /* 0x000000ffff060224 */ /* 0x101fe200078e000e */
[----:B------:R-:W-:Y:S01]  /*9930*/  F2FP.BF16.F32.PACK_AB R63, RZ, R63 ;  /* 0x0000003fff3f723e */ /* 0x000fe200000010ff */
[--C-:B------:R-:W-:Y:S01]  /*9940*/  @P0 IMAD.MOV.U32 R7, RZ, RZ, R15.reuse ;  /* 0x000000ffff070224 */ /* 0x100fe200078e000f */
[----:B------:R-:W-:Y:S01]  /*9950*/  F2FP.BF16.F32.PACK_AB R64, RZ, R64 ;  /* 0x00000040ff40723e */ /* 0x000fe200000010ff */
[----:B------:R-:W-:Y:S01]  /*9960*/  FMUL R73, R73, R155 ;  /* 0x0000009b49497220 */ /* 0x000fe20000400000 */
[----:B------:R-:W-:Y:S01]  /*9970*/  F2FP.BF16.F32.PACK_AB R65, RZ, R65 ;  /* 0x00000041ff41723e */ /* 0x000fe200000010ff */
[-C--:B------:R-:W-:Y:S01]  /*9980*/  FMUL R74, R74, R155.reuse ;  /* 0x0000009b4a4a7220 */ /* 0x080fe20000400000 */
[----:B------:R0:W-:Y:S01]  /*9990*/  @P0 STG.E.U16 desc[UR36][R6.64+0x20], R34 ;  /* 0x0000202206000986 */ /* 0x0001e2000c101524 */
        /* <DEDUP_REMOVED lines=9> */
[----:B------:R-:W-:Y:S01]  /*9a30*/  FMUL R79, R79, R155 ;  /* 0x0000009b4f4f7220 */ /* 0x000fe20000400000 */
[----:B------:R-:W-:Y:S01]  /*9a40*/  F2FP.BF16.F32.PACK_AB R70, RZ, R70 ;  /* 0x00000046ff46723e */ /* 0x000fe200000010ff */
        /* <DEDUP_REMOVED lines=28> */
[----:B------:R-:W-:Y:S01]  /*9c10*/  FMUL R87, R87, R155 ;  /* 0x0000009b57577220 */ /* 0x000fe20000400000 */
[----:B------:R-:W-:-:S02]  /*9c20*/  F2FP.BF16.F32.PACK_AB R80, RZ, R80 ;  /* 0x00000050ff50723e */ /* 0x000fc400000010ff */
[----:B------:R-:W-:Y:S02]  /*9c30*/  F2FP.BF16.F32.PACK_AB R81, RZ, R81 ;  /* 0x00000051ff51723e */ /* 0x000fe400000010ff */
[----:B------:R-:W-:Y:S02]  /*9c40*/  F2FP.BF16.F32.PACK_AB R82, RZ, R82 ;  /* 0x00000052ff52723e */ /* 0x000fe400000010ff */
[----:B------:R-:W-:Y:S02]  /*9c50*/  F2FP.BF16.F32.PACK_AB R83, RZ, R83 ;  /* 0x00000053ff53723e */ /* 0x000fe400000010ff */
[----:B------:R-:W-:Y:S01]  /*9c60*/  F2FP.BF16.F32.PACK_AB R84, RZ, R84 ;  /* 0x00000054ff54723e */ /* 0x000fe200000010ff */
[----:B0-----:R-:W-:Y:S01]  /*9c70*/  @P3 IMAD.MOV.U32 R6, RZ, RZ, R14 ;  /* 0x000000ffff063224 */ /* 0x001fe200078e000e */
[----:B------:R-:W-:Y:S01]  /*9c80*/  F2FP.BF16.F32.PACK_AB R85, RZ, R85 ;  /* 0x00000055ff55723e */ /* 0x000fe200000010ff */
[----:B------:R-:W-:Y:S01]  /*9c90*/  @P3 IMAD.MOV.U32 R7, RZ, RZ, R15 ;  /* 0x000000ffff073224 */ /* 0x000fe200078e000f */
[----:B------:R-:W-:-:S02]  /*9ca0*/  F2FP.BF16.F32.PACK_AB R86, RZ, R86 ;  /* 0x00000056ff56723e */ /* 0x000fc400000010ff */
[----:B------:R-:W-:Y:S02]  /*9cb0*/  F2FP.BF16.F32.PACK_AB R87, RZ, R87 ;  /* 0x00000057ff57723e */ /* 0x000fe400000010ff */
[----:B------:R0:W-:Y:S01]  /*9cc0*/  @P3 STG.E.U16 desc[UR36][R6.64+0x32], R39 ;  /* 0x0000322706003986 */ /* 0x0001e2000c101524 */
[----:B------:R-:W-:-:S03]  /*9cd0*/  ISETP.GT.AND P3, PT, R0, 0x21, P2 ;  /* 0x000000210000780c */ /* 0x000fc60001764270 */
[----:B------:R-:W-:Y:S01]  /*9ce0*/  @P4 STG.E.U16 desc[UR36][R4.64+0x40], R40 ;  /* 0x0000402804004986 */ /* 0x000fe2000c101524 */
[----:B------:R-:W-:-:S03]  /*9cf0*/  ISETP.GT.AND P4, PT, R0, 0x28, P1 ;  /* 0x000000280000780c */ /* 0x000fc60000f84270 */
[----:B------:R-:W-:Y:S01]  /*9d00*/  @P5 STG.E.U16 desc[UR36][R4.64+0x42], R41 ;  /* 0x0000422904005986 */ /* 0x000fe2000c101524 */
[----:B------:R-:W-:Y:S02]  /*9d10*/  ISETP.GT.AND P5, PT, R0, 0x29, P1 ;  /* 0x000000290000780c */ /* 0x000fe40000fa4270 */
[----:B0-----:R-:W-:Y:S01]  /*9d20*/  @P0 MOV R6, R14 ;  /* 0x0000000e00060202 */ /* 0x001fe20000000f00 */
[----:B------:R-:W-:-:S05]  /*9d30*/  @P0 IMAD.MOV.U32 R7, RZ, RZ, R15 ;  /* 0x000000ffff070224 */ /* 0x000fca00078e000f */
[----:B------:R0:W-:Y:S01]  /*9d40*/  @P0 STG.E.U16 desc[UR36][R6.64+0x40], R42 ;  /* 0x0000402a06000986 */ /* 0x0001e2000c101524 */
[----:B------:R-:W-:Y:S01]  /*9d50*/  ISETP.GT.AND P0, PT, R0, 0x28, P2 ;  /* 0x000000280000780c */ /* 0x000fe20001704270 */
[----:B0-----:R-:W-:Y:S02]  /*9d60*/  @P3 IMAD.MOV.U32 R6, RZ, RZ, R14 ;  /* 0x000000ffff063224 */ /* 0x001fe400078e000e */
[----:B------:R-:W-:-:S05]  /*9d70*/  @P3 IMAD.MOV.U32 R7, RZ, RZ, R15 ;  /* 0x000000ffff073224 */ /* 0x000fca00078e000f */
[----:B------:R0:W-:Y:S01]  /*9d80*/  @P3 STG.E.U16 desc[UR36][R6.64+0x42], R43 ;  /* 0x0000422b06003986 */ /* 0x0001e2000c101524 */
[----:B------:R-:W-:-:S03]  /*9d90*/  ISETP.GT.AND P3, PT, R0, 0x29, P2 ;  /* 0x000000290000780c */ /* 0x000fc60001764270 */
[----:B------:R-:W-:Y:S01]  /*9da0*/  @P4 STG.E.U16 desc[UR36][R4.64+0x50], R44 ;  /* 0x0000502c04004986 */ /* 0x000fe2000c101524 */
[----:B------:R-:W-:-:S03]  /*9db0*/  ISETP.GT.AND P4, PT, R0, 0x30, P1 ;  /* 0x000000300000780c */ /* 0x000fc60000f84270 */
[----:B------:R-:W-:Y:S01]  /*9dc0*/  @P5 STG.E.U16 desc[UR36][R4.64+0x52], R45 ;  /* 0x0000522d04005986 */ /* 0x000fe2000c101524 */
[----:B------:R-:W-:Y:S01]  /*9dd0*/  ISETP.GT.AND P5, PT, R0, 0x31, P1 ;  /* 0x000000310000780c */ /* 0x000fe20000fa4270 */
[----:B0-----:R-:W-:Y:S02]  /*9de0*/  @P0 IMAD.MOV.U32 R6, RZ, RZ, R14 ;  /* 0x000000ffff060224 */ /* 0x001fe400078e000e */
        /* <DEDUP_REMOVED lines=14> */
[----:B------:R-:W-:Y:S02]  /*9ed0*/  ISETP.GT.AND P0, PT, R0, 0x38, P2 ;  /* 0x000000380000780c */ /* 0x000fe40001704270 */
[----:B0-----:R-:W-:Y:S01]  /*9ee0*/  @P3 MOV R6, R14 ;  /* 0x0000000e00063202 */ /* 0x001fe20000000f00 */
        /* <DEDUP_REMOVED lines=86> */
[C---:B------:R-:W-:Y:S02]  /*a450*/  ISETP.GT.AND P3, PT, R0.reuse, 0x78, P1 ;  /* 0x000000780000780c */ /* 0x040fe40000f64270 */
[C---:B------:R-:W-:Y:S01]  /*a460*/  ISETP.GT.AND P1, PT, R0.reuse, 0x79, P1 ;  /* 0x000000790000780c */ /* 0x040fe20000f24270 */
[----:B------:R-:W-:Y:S01]  /*a470*/  @P4 STG.E.U16 desc[UR36][R4.64+0xe0], R80 ;  /* 0x0000e05004004986 */ /* 0x000fe2000c101524 */
[----:B------:R-:W-:-:S03]  /*a480*/  ISETP.GT.AND P4, PT, R0, 0x71, P2 ;  /* 0x000000710000780c */ /* 0x000fc60001784270 */
[----:B------:R-:W-:Y:S01]  /*a490*/  @P5 STG.E.U16 desc[UR36][R4.64+0xe2], R81 ;  /* 0x0000e25104005986 */ /* 0x000fe2000c101524 */
[C---:B------:R-:W-:Y:S02]  /*a4a0*/  ISETP.GT.AND P5, PT, R0.reuse, 0x78, P2 ;  /* 0x000000780000780c */ /* 0x040fe400017a4270 */
[----:B------:R-:W-:Y:S01]  /*a4b0*/  ISETP.GT.AND P2, PT, R0, 0x79, P2 ;  /* 0x000000790000780c */ /* 0x000fe20001744270 */
[----:B0-----:R-:W-:Y:S01]  /*a4c0*/  @P0 IMAD.MOV.U32 R7, RZ, RZ, R15 ;  /* 0x000000ffff070224 */ /* 0x001fe200078e000f */
[----:B------:R-:W-:-:S05]  /*a4d0*/  @P0 MOV R6, R14 ;  /* 0x0000000e00060202 */ /* 0x000fca0000000f00 */
[----:B------:R0:W-:Y:S02]  /*a4e0*/  @P0 STG.E.U16 desc[UR36][R6.64+0xe0], R82 ;  /* 0x0000e05206000986 */ /* 0x0001e4000c101524 */
[----:B0-----:R-:W-:Y:S02]  /*a4f0*/  @P4 IMAD.MOV.U32 R6, RZ, RZ, R14 ;  /* 0x000000ffff064224 */ /* 0x001fe400078e000e */
[----:B------:R-:W-:-:S05]  /*a500*/  @P4 IMAD.MOV.U32 R7, RZ, RZ, R15 ;  /* 0x000000ffff074224 */ /* 0x000fca00078e000f */
[----:B------:R-:W-:Y:S04]  /*a510*/  @P4 STG.E.U16 desc[UR36][R6.64+0xe2], R83 ;  /* 0x0000e25306004986 */ /* 0x000fe8000c101524 */
[----:B------:R-:W-:Y:S04]  /*a520*/  @P3 STG.E.U16 desc[UR36][R4.64+0xf0], R84 ;  /* 0x0000f05404003986 */ /* 0x000fe8000c101524 */
[----:B------:R0:W-:Y:S02]  /*a530*/  @P1 STG.E.U16 desc[UR36][R4.64+0xf2], R85 ;  /* 0x0000f25504001986 */ /* 0x0001e4000c101524 */
[----:B0-----:R-:W-:-:S02]  /*a540*/  @P5 IMAD.MOV.U32 R4, RZ, RZ, R14 ;  /* 0x000000ffff045224 */ /* 0x001fc400078e000e */
[----:B------:R-:W-:-:S05]  /*a550*/  @P5 IMAD.MOV.U32 R5, RZ, RZ, R15 ;  /* 0x000000ffff055224 */ /* 0x000fca00078e000f */
[----:B------:R0:W-:Y:S04]  /*a560*/  @P5 STG.E.U16 desc[UR36][R4.64+0xf0], R86 ;  /* 0x0000f05604005986 */ /* 0x0001e8000c101524 */
[----:B------:R0:W-:Y:S02]  /*a570*/  @P2 STG.E.U16 desc[UR36][R14.64+0xf2], R87 ;  /* 0x0000f2570e002986 */ /* 0x0001e4000c101524 */
.L_x_286:
[----:B------:R-:W-:Y:S05]  /*a580*/  BSYNC B0 ;  /* 0x0000000000007941 */ /* 0x000fea0003800000 */
.L_x_34:
[----:B------:R-:W-:Y:S01]  /*a590*/  ULDC UR4, c[0x0][0xc] ;  /* 0x0000030000047ab9 */ /* 0x000fe20000000800 */
[----:B------:R-:W-:Y:S01]  /*a5a0*/  ULDC UR5, c[0x0][0x10] ;  /* 0x0000040000057ab9 */ /* 0x000fe20000000800 */
[----:B0-----:R-:W0:Y:S01]  /*a5b0*/  LDC R3, c[0x0][0x14] ;  /* 0x00000500ff037b82 */ /* 0x001e220000000800 */
[----:B------:R-:W-:Y:S01]  /*a5c0*/  UIMAD.WIDE.U32 UR4, UR4, UR5, URZ ;  /* 0x00000005040472a5 */ /* 0x000fe2000f8e003f */
[----:B------:R-:W-:Y:S01]  /*a5d0*/  PRMT R0, RZ, 0x7610, R0 ;  /* 0x00007610ff007816 */ /* 0x000fe20000000000 */
[----:B-----5:R-:W-:Y:S02]  /*a5e0*/  IMAD.MOV.U32 R154, RZ, RZ, -0x1 ;  /* 0xffffffffff9a7424 */ /* 0x020fe400078e00ff */
[----:B------:R-:W-:Y:S02]  /*a5f0*/  IMAD.MOV.U32 R23, RZ, RZ, -0x1 ;  /* 0xffffffffff177424 */ /* 0x000fe400078e00ff */
[----:B0-----:R-:W-:-:S04]  /*a600*/  IMAD.WIDE.U32 R16, R3, UR4, R16 ;  /* 0x0000000403107c25 */ /* 0x001fc8000f8e0010 */
[----:B------:R-:W-:Y:S01]  /*a610*/  IMAD R3, R3, UR5, RZ ;  /* 0x0000000503037c24 */ /* 0x000fe2000f8e02ff */
[----:B------:R-:W-:Y:S02]  /*a620*/  ULDC.64 UR4, c[0x0][0x650] ;  /* 0x0001940000047ab9 */ /* 0x000fe40000000a00 */
[----:B------:R-:W-:Y:S01]  /*a630*/  ISETP.GE.U32.AND P0, PT, R16, UR4, PT ;  /* 0x0000000410007c0c */ /* 0x000fe2000bf06070 */
[----:B------:R-:W-:-:S05]  /*a640*/  IMAD.IADD R17, R17, 0x1, R3 ;  /* 0x0000000111117824 */ /* 0x000fca00078e0203 */
[----:B------:R-:W-:-:S13]  /*a650*/  ISETP.GE.U32.AND.EX P0, PT, R17, UR5, PT, P0 ;  /* 0x0000000511007c0c */ /* 0x000fda000bf06100 */
[----:B------:R-:W-:Y:S05]  /*a660*/  @P0 BRA `(.L_x_287) ;  /* 0x0000000400640947 */ /* 0x000fea0003800000 */
[----:B------:R-:W0:Y:S01]  /*a670*/  S2R R12, SR_CTAID.X ;  /* 0x00000000000c7919 */ /* 0x000e220000002500 */
[----:B-12---:R-:W1:Y:S01]  /*a680*/  LDC.64 R10, c[0x0][0x628] ;  /* 0x00018a00ff0a7b82 */ /* 0x006e620000000a00 */
[----:B------:R-:W-:Y:S01]  /*a690*/  ULDC UR4, c[0x0][0x150] ;  /* 0x0000540000047ab9 */ /* 0x000fe20000000800 */
[----:B------:R-:W-:Y:S01]  /*a6a0*/  IMAD.MOV.U32 R8, RZ, RZ, R16 ;  /* 0x000000ffff087224 */ /* 0x000fe200078e0010 */
[----:B------:R-:W2:Y:S01]  /*a6b0*/  S2R R24, SR_CTAID.Y ;  /* 0x0000000000187919 */ /* 0x000ea20000002600 */
[----:B------:R-:W-:-:S04]  /*a6c0*/  MOV R9, R17 ;  /* 0x0000001100097202 */ /* 0x000fc80000000f00 */
[----:B------:R-:W2:Y:S08]  /*a6d0*/  LDC R21, c[0x0][0x144] ;  /* 0x00005100ff157b82 */ /* 0x000eb00000000800 */
[----:B------:R-:W2:Y:S08]  /*a6e0*/  LDC R0, c[0x0][0x630] ;  /* 0x00018c00ff007b82 */ /* 0x000eb00000000800 */
[----:B------:R-:W2:Y:S01]  /*a6f0*/  LDC.64 R14, c[0x0][0x620] ;  /* 0x00018800ff0e7b82 */ /* 0x000ea20000000a00 */
[----:B-1----:R-:W-:-:S04]  /*a700*/  ISETP.NE.U32.AND P0, PT, R10, RZ, PT ;  /* 0x000000ff0a00720c */ /* 0x002fc80003f05070 */
[----:B------:R-:W-:Y:S02]  /*a710*/  ISETP.NE.AND.EX P0, PT, R11, RZ, PT, P0 ;  /* 0x000000ff0b00720c */ /* 0x000fe40003f05300 */
[----:B0-----:R-:W-:-:S05]  /*a720*/  I2FP.F32.U32 R3, R12 ;  /* 0x0000000c00037245 */ /* 0x001fca0000201000 */
[----:B------:R-:W-:-:S04]  /*a730*/  FMUL R3, R3, UR4 ;  /* 0x0000000403037c20 */ /* 0x000fc80008400000 */
[----:B------:R0:W1:Y:S02]  /*a740*/  F2I.U32.TRUNC.NTZ R20, R3 ;  /* 0x0000000300147305 */ /* 0x000064000020f000 */
[----:B------:R-:W-:Y:S05]  /*a750*/  @!P0 BRA `(.L_x_288) ;  /* 0x0000000000288947 */ /* 0x000fea0003800000 */
[----:B0-----:R-:W0:Y:S02]  /*a760*/  LDC R3, c[0x0][0x634] ;  /* 0x00018d00ff037b82 */ /* 0x001e240000000800 */
        /* <DEDUP_REMOVED lines=9> */
.L_x_288:
[----:B------:R-:W5:Y:S01]  /*a800*/  LDC.64 R30, c[0x0][0x640] ;  /* 0x00019000ff1e7b82 */ /* 0x000f620000000a00 */
[-CC-:B--2---:R-:W-:Y:S01]  /*a810*/  SHF.R.U64 R23, R8, R0.reuse, R9.reuse ;  /* 0x0000000008177219 */ /* 0x184fe20000001209 */
[----:B-1----:R-:W-:Y:S01]  /*a820*/  IMAD.MOV R20, RZ, RZ, -R20 ;  /* 0x000000ffff147224 */ /* 0x002fe200078e0a14 */
[----:B------:R-:W-:Y:S01]  /*a830*/  SHF.R.U32.HI R0, RZ, R0, R9 ;  /* 0x00000000ff007219 */ /* 0x000fe20000011609 */
[----:B------:R-:W-:Y:S01]  /*a840*/  ULDC UR4, c[0x0][0x154] ;  /* 0x0000550000047ab9 */ /* 0x000fe20000000800 */
[----:B0-----:R-:W-:Y:S01]  /*a850*/  IADD3 R3, P0, RZ, -R23, RZ ;  /* 0x80000017ff037210 */ /* 0x001fe20007f1e0ff */
[----:B------:R-:W-:Y:S02]  /*a860*/  IMAD R26, R21, R20, R12 ;  /* 0x00000014151a7224 */ /* 0x000fe400078e020c */
[----:B------:R-:W0:Y:S01]  /*a870*/  LDC R6, c[0x0][0x618] ;  /* 0x00018600ff067b82 */ /* 0x000e220000000800 */
[----:B------:R-:W-:Y:S02]  /*a880*/  IMAD.MOV.U32 R7, RZ, RZ, 0x1 ;  /* 0x00000001ff077424 */ /* 0x000fe400078e00ff */
[----:B------:R-:W-:-:S04]  /*a890*/  IMAD.X R5, RZ, RZ, ~R0, P0 ;  /* 0x000000ffff057224 */ /* 0x000fc800000e0e00 */
[-C--:B------:R-:W-:Y:S01]  /*a8a0*/  IMAD R0, R5, R14.reuse, RZ ;  /* 0x0000000e05007224 */ /* 0x080fe200078e02ff */
[----:B------:R-:W1:Y:S01]  /*a8b0*/  LDC R8, c[0x0][0x608] ;  /* 0x00018200ff087b82 */ /* 0x000e620000000800 */
[----:B------:R-:W-:-:S04]  /*a8c0*/  IMAD.WIDE.U32 R4, R3, R14, R16 ;  /* 0x0000000e03047225 */ /* 0x000fc800078e0010 */
[----:B------:R-:W-:Y:S01]  /*a8d0*/  IMAD R3, R3, R15, R0 ;  /* 0x0000000f03037224 */ /* 0x000fe200078e0200 */
[----:B------:R-:W-:Y:S02]  /*a8e0*/  I2FP.F32.U32 R0, R24 ;  /* 0x0000001800007245 */ /* 0x000fe40000201000 */
[----:B------:R-:W2:Y:S01]  /*a8f0*/  LDC R28, c[0x0][0x658] ;  /* 0x00019600ff1c7b82 */ /* 0x000ea20000000800 */
[----:B------:R-:W-:Y:S01]  /*a900*/  IMAD.IADD R3, R5, 0x1, R3 ;  /* 0x0000000105037824 */ /* 0x000fe200078e0203 */
[----:B-----5:R-:W-:Y:S01]  /*a910*/  ISETP.NE.U32.AND P0, PT, R30, RZ, PT ;  /* 0x000000ff1e00720c */ /* 0x020fe20003f05070 */
[----:B------:R-:W-:Y:S01]  /*a920*/  FMUL R0, R0, UR4 ;  /* 0x0000000400007c20 */ /* 0x000fe20008400000 */
[----:B------:R-:W-:Y:S02]  /*a930*/  IMAD.MOV.U32 R5, RZ, RZ, -0x1 ;  /* 0xffffffffff057424 */ /* 0x000fe400078e00ff */
[----:B------:R-:W-:Y:S01]  /*a940*/  ISETP.NE.AND.EX P0, PT, R31, RZ, PT, P0 ;  /* 0x000000ff1f00720c */ /* 0x000fe20003f05300 */
[----:B------:R1:W2:Y:S01]  /*a950*/  F2I.U32.TRUNC.NTZ R13, R0 ;  /* 0x00000000000d7305 */ /* 0x0002a2000020f000 */
[----:B------:R-:W3:Y:S01]  /*a960*/  LDC R15, c[0x0][0x148] ;  /* 0x00005200ff0f7b82 */ /* 0x000ee20000000800 */
[----:B0-----:R-:W-:-:S02]  /*a970*/  SHF.R.U64 R12, R4, R6, R3 ;  /* 0x00000006040c7219 */ /* 0x001fc40000001203 */
[----:B------:R-:W-:-:S05]  /*a980*/  SHF.R.U32.HI R3, RZ, R6, R3 ;  /* 0x00000006ff037219 */ /* 0x000fca0000011603 */
[----:B------:R-:W0:Y:S01]  /*a990*/  LDC R20, c[0x0][0x600] ;  /* 0x00018000ff147b82 */ /* 0x000e220000000800 */
[-CC-:B-1----:R-:W-:Y:S02]  /*a9a0*/  SHF.R.U64 R10, R12, R8.reuse, R3.reuse ;  /* 0x000000080c0a7219 */ /* 0x182fe40000001203 */
[----:B------:R-:W-:-:S05]  /*a9b0*/  SHF.R.U32.HI R3, RZ, R8, R3 ;  /* 0x00000008ff037219 */ /* 0x000fca0000011603 */
[----:B------:R-:W1:Y:S01]  /*a9c0*/  LDC R21, c[0x0][0x648] ;  /* 0x00019200ff157b82 */ /* 0x000e620000000800 */
[-C--:B--2---:R-:W-:Y:S02]  /*a9d0*/  SHF.L.U32 R4, R5, R28.reuse, RZ ;  /* 0x0000001c05047219 */ /* 0x084fe400000006ff */
[-CC-:B------:R-:W-:Y:S02]  /*a9e0*/  SHF.R.U64 R14, R10, R28.reuse, R3.reuse ;  /* 0x0000001c0a0e7219 */ /* 0x180fe40000001203 */
[----:B------:R-:W-:Y:S02]  /*a9f0*/  SHF.R.U32.HI R5, RZ, R28, R3 ;  /* 0x0000001cff057219 */ /* 0x000fe40000011603 */
[----:B------:R-:W-:Y:S01]  /*aa00*/  LOP3.LUT R153, RZ, R4, RZ, 0x33, !PT ;  /* 0x00000004ff997212 */ /* 0x000fe200078e33ff */
[----:B------:R-:W2:Y:S01]  /*aa10*/  LDC R25, c[0x0][0x638] ;  /* 0x00018e00ff197b82 */ /* 0x000ea20000000800 */
[----:B------:R-:W-:Y:S01]  /*aa20*/  SHF.L.U32 R28, R7, R28, RZ ;  /* 0x0000001c071c7219 */ /* 0x000fe200000006ff */
[----:B------:R-:W-:-:S06]  /*aa30*/  IMAD.MOV.U32 R4, RZ, RZ, R14 ;  /* 0x000000ffff047224 */ /* 0x000fcc00078e000e */
[----:B------:R-:W0:Y:S01]  /*aa40*/  LDC R27, c[0x0][0x610] ;  /* 0x00018400ff1b7b82 */ /* 0x000e220000000800 */
[----:B------:R-:W-:Y:S05]  /*aa50*/  @!P0 BRA `(.L_x_289) ;  /* 0x0000000000288947 */ /* 0x000fea0003800000 */
[----:B------:R-:W5:Y:S02]  /*aa60*/  LDC R3, c[0x0][0x64c] ;  /* 0x00019300ff037b82 */ /* 0x000f640000000800 */
[----:B-----5:R-:W-:-:S04]  /*aa70*/  IADD3 R3, P0, R14, R3, RZ ;  /* 0x000000030e037210 */ /* 0x020fc80007f1e0ff */
[----:B------:R-:W-:-:S05]  /*aa80*/  IADD3.X R11, RZ, R5, RZ, P0, !PT ;  /* 0x00000005ff0b7210 */ /* 0x000fca00007fe4ff */
[----:B------:R-:W-:-:S04]  /*aa90*/  IMAD.WIDE.U32 R4, R11, R30, RZ ;  /* 0x0000001e0b047225 */ /* 0x000fc800078e00ff */
[----:B------:R-:W-:-:S04]  /*aaa0*/  IMAD.WIDE.U32 R6, P0, R3, R31, R4 ;  /* 0x0000001f03067225 */ /* 0x000fc80007800004 */
[----:B------:R-:W-:-:S04]  /*aab0*/  IMAD.WIDE.U32 R4, R3, R30, RZ ;  /* 0x0000001e03047225 */ /* 0x000fc800078e00ff */
[----:B------:R-:W-:Y:S01]  /*aac0*/  IMAD.X R9, RZ, RZ, RZ, P0 ;  /* 0x000000ffff097224 */ /* 0x000fe200000e06ff */
[----:B------:R-:W-:Y:S01]  /*aad0*/  IADD3 RZ, P0, R5, R6, RZ ;  /* 0x0000000605ff7210 */ /* 0x000fe20007f1e0ff */
[----:B------:R-:W-:-:S04]  /*aae0*/  IMAD.MOV.U32 R8, RZ, RZ, R7 ;  /* 0x000000ffff087224 */ /* 0x000fc800078e0007 */
[----:B------:R-:W-:-:S08]  /*aaf0*/  IMAD.WIDE.U32.X R4, R11, R31, R8, P0 ;  /* 0x0000001f0b047225 */ /* 0x000fd000000e0408 */
.L_x_289:
[----:B------:R-:W-:Y:S01]  /*ab00*/  ISETP.NE.AND P0, PT, R2, 0x1, PT ;  /* 0x000000010200780c */ /* 0x000fe20003f05270 */
[----:B------:R-:W-:Y:S01]  /*ab10*/  IMAD.MOV R13, RZ, RZ, -R13 ;  /* 0x000000ffff0d7224 */ /* 0x000fe200078e0a0d */
[----:B-1----:R-:W-:Y:S01]  /*ab20*/  SHF.R.U64 R0, R4, R21, R5 ;  /* 0x0000001504007219 */ /* 0x002fe20000001205 */
[----:B0-----:R-:W-:Y:S01]  /*ab30*/  VIADD R5, R20, 0xffffffff ;  /* 0xffffffff14057836 */ /* 0x001fe20000000000 */
[----:B------:R-:W-:-:S03]  /*ab40*/  LOP3.LUT R153, R10, R153, RZ, 0xc0, !PT ;  /* 0x000000990a997212 */ /* 0x000fc600078ec0ff */
[----:B------:R-:W-:Y:S01]  /*ab50*/  IMAD.MOV R3, RZ, RZ, -R0 ;  /* 0x000000ffff037224 */ /* 0x000fe200078e0a00 */
[----:B------:R-:W-:Y:S01]  /*ab60*/  LOP3.LUT R5, R12, R5, RZ, 0xc0, !PT ;  /* 0x000000050c057212 */ /* 0x000fe200078ec0ff */
[----:B------:R-:W-:Y:S02]  /*ab70*/  IMAD R153, R28, R0, R153 ;  /* 0x000000001c997224 */ /* 0x000fe400078e0299 */
[----:B--2---:R-:W-:Y:S02]  /*ab80*/  IMAD R0, R3, R25, R14 ;  /* 0x0000001903007224 */ /* 0x004fe400078e020e */
[----:B---3--:R-:W-:Y:S02]  /*ab90*/  @P0 IMAD R26, R15, R13, R24 ;  /* 0x0000000d0f1a0224 */ /* 0x008fe400078e0218 */
[----:B------:R-:W-:Y:S02]  /*aba0*/  IMAD R4, R0, R20, R5 ;  /* 0x0000001400047224 */ /* 0x000fe400078e0205 */
[----:B------:R-:W-:-:S02]  /*abb0*/  IMAD R153, R153, R27, R26 ;  /* 0x0000001b99997224 */ /* 0x000fc400078e021a */
[----:B------:R-:W-:-:S03]  /*abc0*/  IMAD.MOV.U32 R3, RZ, RZ, 0x1 ;  /* 0x00000001ff037424 */ /* 0x000fc600078e00ff */
[----:B------:R-:W-:Y:S02]  /*abd0*/  SEL R154, R4, R153, !P0 ;  /* 0x00000099049a7207 */ /* 0x000fe40004000000 */
[----:B------:R-:W-:Y:S02]  /*abe0*/  PRMT R0, R3, 0x7610, R0 ;  /* 0x0000761003007816 */ /* 0x000fe40000000000 */
[----:B------:R-:W-:-:S07]  /*abf0*/  SEL R153, R153, R4, !P0 ;  /* 0x0000000499997207 */ /* 0x000fce0004000000 */
.L_x_287:
[----:B------:R-:W-:-:S13]  /*ac00*/  LOP3.LUT P0, RZ, R0, 0xff, RZ, 0xc0, !PT ;  /* 0x000000ff00ff7812 */ /* 0x000fda000780c0ff */
[----:B------:R-:W-:Y:S05]  /*ac10*/  @P0 BRA `(.L_x_290) ;  /* 0xffffff6400700947 */ /* 0x000fea000383ffff */
[----:B------:R-:W-:Y:S05]  /*ac20*/  EXIT ;  /* 0x000000000000794d */ /* 0x000fea0003800000 */
.L_x_7:
[----:B0-----:R-:W-:Y:S01]  /*ac30*/  ULDC.64 UR4, c[0x0][0x650] ;  /* 0x0001940000047ab9 */ /* 0x001fe20000000a00 */
        /* <DEDUP_REMOVED lines=25> */
.L_x_292:
[----:B------:R-:W0:Y:S01]  /*add0*/  LDC.64 R28, c[0x0][0x640] ;  /* 0x00019000ff1c7b82 */ /* 0x000e220000000a00 */
[-CC-:B------:R-:W-:Y:S01]  /*ade0*/  SHF.R.U64 R22, R12, R6.reuse, R13.reuse ;  /* 0x000000060c167219 */ /* 0x180fe2000000120d */
[----:B------:R-:W-:Y:S01]  /*adf0*/  IMAD.MOV.U32 R30, RZ, RZ, 0x1 ;  /* 0x00000001ff1e7424 */ /* 0x000fe200078e00ff */
[----:B------:R-:W-:Y:S02]  /*ae00*/  SHF.R.U32.HI R6, RZ, R6, R13 ;  /* 0x00000006ff067219 */ /* 0x000fe4000001160d */
        /* <DEDUP_REMOVED lines=8> */
[----:B------:R-:W-:Y:S01]  /*ae90*/  IMAD.IADD R9, R9, 0x1, R11 ;  /* 0x0000000109097824 */ /* 0x000fe200078e020b */
[----:B0-----:R-:W-:-:S04]  /*aea0*/  ISETP.NE.U32.AND P0, PT, R28, RZ, PT ;  /* 0x000000ff1c00720c */ /* 0x001fc80003f05070 */
[----:B------:R-:W-:Y:S02]  /*aeb0*/  ISETP.NE.AND.EX P0, PT, R29, RZ, PT, P0 ;  /* 0x000000ff1d00720c */ /* 0x000fe40003f05300 */
[----:B------:R-:W0:Y:S01]  /*aec0*/  LDC R20, c[0x0][0x600] ;  /* 0x00018000ff147b82 */ /* 0x000e220000000800 */
[-CC-:B-1----:R-:W-:Y:S01]  /*aed0*/  SHF.R.U64 R14, R8, R10.reuse, R9.reuse ;  /* 0x0000000a080e7219 */ /* 0x182fe20000001209 */
[----:B------:R-:W-:Y:S01]  /*aee0*/  IMAD.MOV.U32 R8, RZ, RZ, -0x1 ;  /* 0xffffffffff087424 */ /* 0x000fe200078e00ff */
[----:B------:R-:W-:-:S05]  /*aef0*/  SHF.R.U32.HI R9, RZ, R10, R9 ;  /* 0x0000000aff097219 */ /* 0x000fca0000011609 */
[----:B------:R-:W1:Y:S01]  /*af00*/  LDC R26, c[0x0][0x648] ;  /* 0x00019200ff1a7b82 */ /* 0x000e620000000800 */
[-CC-:B--2---:R-:W-:Y:S02]  /*af10*/  SHF.R.U64 R21, R14, R12.reuse, R9.reuse ;  /* 0x0000000c0e157219 */ /* 0x184fe40000001209 */
[----:B------:R-:W-:-:S05]  /*af20*/  SHF.R.U32.HI R6, RZ, R12, R9 ;  /* 0x0000000cff067219 */ /* 0x000fca0000011609 */
[----:B------:R-:W2:Y:S01]  /*af30*/  LDC R27, c[0x0][0x638] ;  /* 0x00018e00ff1b7b82 */ /* 0x000ea20000000800 */
[-C--:B---3--:R-:W-:Y:S02]  /*af40*/  SHF.L.U32 R8, R8, R25.reuse, RZ ;  /* 0x0000001908087219 */ /* 0x088fe400000006ff */
[-CC-:B------:R-:W-:Y:S02]  /*af50*/  SHF.R.U64 R23, R21, R25.reuse, R6.reuse ;  /* 0x0000001915177219 */ /* 0x180fe40000001206 */
[----:B------:R-:W-:Y:S02]  /*af60*/  LOP3.LUT R32, RZ, R8, RZ, 0x33, !PT ;  /* 0x00000008ff207212 */ /* 0x000fe400078e33ff */
[----:B------:R-:W-:Y:S01]  /*af70*/  SHF.R.U32.HI R9, RZ, R25, R6 ;  /* 0x00000019ff097219 */ /* 0x000fe20000011606 */
[----:B------:R-:W3:Y:S01]  /*af80*/  LDC R31, c[0x0][0x610] ;  /* 0x00018400ff1f7b82 */ /* 0x000ee20000000800 */
[----:B------:R-:W-:Y:S01]  /*af90*/  IMAD.MOV.U32 R8, RZ, RZ, R23 ;  /* 0x000000ffff087224 */ /* 0x000fe200078e0017 */
[----:B------:R-:W-:Y:S06]  /*afa0*/  @!P0 BRA `(.L_x_293) ;  /* 0x0000000000288947 */ /* 0x000fec0003800000 */
[----:B------:R-:W4:Y:S02]  /*afb0*/  LDC R6, c[0x0][0x64c] ;  /* 0x00019300ff067b82 */ /* 0x000f240000000800 */
[----:B----4-:R-:W-:-:S04]  /*afc0*/  IADD3 R13, P0, R23, R6, RZ ;  /* 0x00000006170d7210 */ /* 0x010fc80007f1e0ff */
        /* <DEDUP_REMOVED lines=8> */
.L_x_293:
[----:B------:R-:W-:Y:S02]  /*b050*/  ISETP.NE.AND P0, PT, R2, 0x1, PT ;  /* 0x000000010200780c */ /* 0x000fe40003f05270 */
[----:B-1----:R-:W-:Y:S01]  /*b060*/  SHF.R.U64 R6, R8, R26, R9 ;  /* 0x0000001a08067219 */ /* 0x002fe20000001209 */
[----:B0-----:R-:W-:Y:S01]  /*b070*/  VIADD R9, R20, 0xffffffff ;  /* 0xffffffff14097836 */ /* 0x001fe20000000000 */
[----:B------:R-:W-:Y:S02]  /*b080*/  SHF.L.U32 R30, R30, R25, RZ ;  /* 0x000000191e1e7219 */ /* 0x000fe400000006ff */
[----:B------:R-:W-:Y:S01]  /*b090*/  LOP3.LUT R5, R21, R32, RZ, 0xc0, !PT ;  /* 0x0000002015057212 */ /* 0x000fe200078ec0ff */
[----:B------:R-:W-:-:S04]  /*b0a0*/  IMAD.MOV R8, RZ, RZ, -R6 ;  /* 0x000000ffff087224 */ /* 0x000fc800078e0a06 */
[----:B------:R-:W-:Y:S01]  /*b0b0*/  IMAD R6, R30, R6, R5 ;  /* 0x000000061e067224 */ /* 0x000fe200078e0205 */
[----:B------:R-:W-:Y:S01]  /*b0c0*/  LOP3.LUT R5, R14, R9, RZ, 0xc0, !PT ;  /* 0x000000090e057212 */ /* 0x000fe200078ec0ff */
[----:B------:R-:W-:Y:S02]  /*b0d0*/  @P0 IMAD R3, R7, R24, R4 ;  /* 0x0000001807030224 */ /* 0x000fe400078e0204 */
[----:B--2---:R-:W-:Y:S02]  /*b0e0*/  IMAD R4, R8, R27, R23 ;  /* 0x0000001b08047224 */ /* 0x004fe400078e0217 */
[----:B---3--:R-:W-:Y:S02]  /*b0f0*/  IMAD R3, R6, R31, R3 ;  /* 0x0000001f06037224 */ /* 0x008fe400078e0203 */
[----:B------:R-:W-:Y:S02]  /*b100*/  IMAD R4, R4, R20, R5 ;  /* 0x0000001404047224 */ /* 0x000fe400078e0205 */
[----:B------:R-:W-:-:S02]  /*b110*/  IMAD.MOV.U32 R8, RZ, RZ, 0x1 ;  /* 0x00000001ff087424 */ /* 0x000fc400078e00ff */
[----:B------:R-:W-:Y:S01]  /*b120*/  IMAD.MOV.U32 R6, RZ, RZ, R22 ;  /* 0x000000ffff067224 */ /* 0x000fe200078e0016 */
[----:B------:R-:W-:Y:S02]  /*b130*/  SEL R20, R4, R3, !P0 ;  /* 0x0000000304147207 */ /* 0x000fe40004000000 */
[----:B------:R-:W-:-:S07]  /*b140*/  SEL R21, R3, R4, !P0 ;  /* 0x0000000403157207 */ /* 0x000fce0004000000 */
.L_x_291:
[----:B------:R-:W-:-:S08]  /*b150*/  NOP ;  /* 0x0000000000007918 */ /* 0x000fd00000000000 */
[----:B------:R-:W0:-:S00]  /*b160*/  USETMAXREG.DEALLOC.CTAPOOL 0x28 ;  /* 0x00000028000079c8 */ /* 0x000e0000080e0500 */
[----:B0-----:R-:W-:-:S13]  /*b170*/  ISETP.NE.AND P0, PT, R0, RZ, PT ;  /* 0x000000ff0000720c */ /* 0x001fda0003f05270 */
[----:B------:R-:W-:Y:S05]  /*b180*/  @P0 EXIT ;  /* 0x000000000000094d */ /* 0x000fea0003800000 */
[----:B------:R-:W-:Y:S01]  /*b190*/  LOP3.LUT P0, RZ, R8, 0xff, RZ, 0xc0, !PT ;  /* 0x000000ff08ff7812 */ /* 0x000fe2000780c0ff */
[----:B------:R-:W-:Y:S02]  /*b1a0*/  IMAD.MOV.U32 R0, RZ, RZ, 0x1 ;  /* 0x00000001ff007424 */ /* 0x000fe400078e00ff */
[----:B------:R-:W-:-:S10]  /*b1b0*/  IMAD.MOV.U32 R3, RZ, RZ, RZ ;  /* 0x000000ffff037224 */ /* 0x000fd400078e00ff */
[----:B------:R-:W-:Y:S05]  /*b1c0*/  @!P0 BRA `(.L_x_294) ;  /* 0x0000000c00448947 */ /* 0x000fea0003800000 */
[----:B------:R-:W0:Y:S01]  /*b1d0*/  LDC R0, c[0x0][0x28c] ;  /* 0x0000a300ff007b82 */ /* 0x000e220000000800 */
[----:B------:R-:W1:Y:S01]  /*b1e0*/  S2R R12, SR_CgaCtaId ;  /* 0x00000000000c7919 */ /* 0x000e620000008800 */
[----:B------:R-:W-:Y:S01]  /*b1f0*/  ULDC UR5, c[0x0][0x600] ;  /* 0x0001800000057ab9 */ /* 0x000fe20000000800 */
[----:B------:R-:W-:Y:S01]  /*b200*/  ULDC UR4, c[0x0][0xc] ;  /* 0x0000030000047ab9 */ /* 0x000fe20000000800 */
[----:B------:R-:W-:Y:S01]  /*b210*/  UIADD3 UR16, UR5, -0x1, URZ ;  /* 0xffffffff05107890 */ /* 0x000fe2000fffe03f */
[----:B------:R-:W-:Y:S01]  /*b220*/  BSSY B0, `(.L_x_294) ;  /* 0x00000cb000007945 */ /* 0x000fe20003800000 */
[----:B------:R-:W-:Y:S01]  /*b230*/  ULDC UR6, c[0x0][0x658] ;  /* 0x0001960000067ab9 */ /* 0x000fe20000000800 */
[----:B------:R-:W-:Y:S01]  /*b240*/  ULDC UR5, c[0x0][0x10] ;  /* 0x0000040000057ab9 */ /* 0x000fe20000000800 */
[----:B------:R-:W-:Y:S01]  /*b250*/  UMOV UR7, 0xffffffff ;  /* 0xffffffff00077882 */ /* 0x000fe20000000000 */
[----:B------:R-:W-:Y:S01]  /*b260*/  UMOV UR8, 0x1 ;  /* 0x0000000100087882 */ /* 0x000fe20000000000 */
[----:B------:R-:W-:Y:S01]  /*b270*/  UIMAD.WIDE.U32 UR4, UR4, UR5, URZ ;  /* 0x00000005040472a5 */ /* 0x000fe2000f8e003f */
[----:B------:R-:W-:Y:S01]  /*b280*/  MOV R9, 0x1 ;  /* 0x0000000100097802 */ /* 0x000fe20000000f00 */
[----:B------:R-:W-:Y:S01]  /*b290*/  USHF.L.U32 UR7, UR7, UR6, URZ ;  /* 0x0000000607077299 */ /* 0x000fe2000800063f */
[----:B------:R-:W-:Y:S01]  /*b2a0*/  LOP3.LUT R8, R19, 0x2, RZ, 0xfc, !PT ;  /* 0x0000000213087812 */ /* 0x000fe200078efcff */
[----:B------:R-:W-:-:S02]  /*b2b0*/  USHF.L.U32 UR18, UR8, UR6, URZ ;  /* 0x0000000608127299 */ /* 0x000fc4000800063f */
[----:B------:R-:W-:Y:S01]  /*b2c0*/  ULOP3.LUT UR17, URZ, UR7, URZ, 0x33, !UPT ;  /* 0x000000073f117292 */ /* 0x000fe2000f8e333f */
[----:B------:R-:W-:Y:S01]  /*b2d0*/  ULDC UR6, c[0x0][0x14] ;  /* 0x0000050000067ab9 */ /* 0x000fe20000000800 */
[----:B------:R-:W-:Y:S01]  /*b2e0*/  ULDC.64 UR22, c[0x0][0x198] ;  /* 0x0000660000167ab9 */ /* 0x000fe20000000a00 */
[----:B------:R-:W-:Y:S02]  /*b2f0*/  UIMAD.WIDE.U32 UR20, UR4, UR6, URZ ;  /* 0x00000006041472a5 */ /* 0x000fe4000f8e003f */
[----:B------:R-:W-:Y:S01]  /*b300*/  UIMAD UR13, UR5, UR6, URZ ;  /* 0x00000006050d72a4 */ /* 0x000fe2000f8e023f */
[----:B0-----:R-:W-:-:S03]  /*b310*/  VIADD R0, R0, 0x1f ;  /* 0x0000001f00007836 */ /* 0x001fc60000000000 */
[----:B------:R-:W-:Y:S02]  /*b320*/  UIADD3 UR13, UR21, UR13, URZ ;  /* 0x0000000d150d7290 */ /* 0x000fe4000fffe03f */
[----:B------:R-:W-:-:S04]  /*b330*/  SHF.R.S32.HI R3, RZ, 0x1f, R0 ;  /* 0x0000001fff037819 */ /* 0x000fc80000011400 */
[----:B------:R-:W-:Y:S01]  /*b340*/  LEA.HI R10, R3, R0, RZ, 0x5 ;  /* 0x00000000030a7211 */ /* 0x000fe200078f28ff */
[C---:B-1----:R-:W-:Y:S02]  /*b350*/  IMAD.SHL.U32 R11, R12.reuse, 0x40, RZ ;  /* 0x000000400c0b7824 */ /* 0x042fe400078e00ff */
[----:B------:R-:W-:Y:S01]  /*b360*/  IMAD.SHL.U32 R12, R12, 0x800, RZ ;  /* 0x000008000c0c7824 */ /* 0x000fe200078e00ff */
[----:B------:R-:W-:Y:S01]  /*b370*/  SHF.R.S32.HI R10, RZ, 0x5, R10 ;  /* 0x00000005ff0a7819 */ /* 0x000fe2000001140a */
[----:B------:R-:W-:Y:S01]  /*b380*/  IMAD.MOV.U32 R0, RZ, RZ, 0x1 ;  /* 0x00000001ff007424 */ /* 0x000fe200078e00ff */
[----:B------:R-:W-:Y:S01]  /*b390*/  LOP3.LUT R11, R11, 0x40, RZ, 0xc0, !PT ;  /* 0x000000400b0b7812 */ /* 0x000fe200078ec0ff */
[----:B------:R-:W-:Y:S01]  /*b3a0*/  IMAD.MOV.U32 R3, RZ, RZ, RZ ;  /* 0x000000ffff037224 */ /* 0x000fe200078e00ff */
[----:B------:R-:W-:Y:S01]  /*b3b0*/  LOP3.LUT R12, R12, 0x800, RZ, 0xc0, !PT ;  /* 0x000008000c0c7812 */ /* 0x000fe200078ec0ff */
[----:B------:R-:W-:-:S07]  /*b3c0*/  VIADD R13, R10, 0x1 ;  /* 0x000000010a0d7836 */ /* 0x000fce0000000000 */
.L_x_305:
[----:B------:R-:W-:-:S03]  /*b3d0*/  UMOV UR4, 0xffffffff ;  /* 0xffffffff00047882 */ /* 0x000fc60000000000 */
[----:B------:R-:W-:Y:S05]  /*b3e0*/  BRA.DIV UR4, `(.L_x_295) ;  /* 0x0000000e04807947 */ /* 0x000fea000b800000 */
[----:B------:R-:W-:-:S13]  /*b3f0*/  ELECT P6, URZ, PT ;  /* 0x00000000003f782f */ /* 0x000fda00038c0000 */
.L_x_315:
[----:B------:R-:W0:Y:S01]  /*b400*/  LDC R4, c[0x0][0x28c] ;  /* 0x0000a300ff047b82 */ /* 0x000e220000000800 */
[----:B------:R-:W-:Y:S01]  /*b410*/  BSSY B1, `(.L_x_296) ;  /* 0x0000038000017945 */ /* 0x000fe20003800000 */
[----:B0-----:R-:W-:-:S13]  /*b420*/  ISETP.LT.OR P6, PT, R4, 0x1, !P6 ;  /* 0x000000010400780c */ /* 0x001fda00077c1670 */
[----:B------:R-:W-:Y:S05]  /*b430*/  @P6 BRA `(.L_x_297) ;  /* 0x0000000000d46947 */ /* 0x000fea0003800000 */
[----:B------:R-:W-:Y:S01]  /*b440*/  IMAD R20, R20, 0x80, R11 ;  /* 0x0000008014147824 */ /* 0x000fe200078e020b */
[----:B------:R-:W-:Y:S01]  /*b450*/  MOV R5, R0 ;  /* 0x0000000000057202 */ /* 0x000fe20000000f00 */
[----:B------:R-:W-:Y:S02]  /*b460*/  IMAD.SHL.U32 R21, R21, 0x100, RZ ;  /* 0x0000010015157824 */ /* 0x000fe400078e00ff */
[----:B------:R-:W-:Y:S02]  /*b470*/  IMAD.MOV.U32 R24, RZ, RZ, RZ ;  /* 0x000000ffff187224 */ /* 0x000fe400078e00ff */
[----:B------:R-:W-:Y:S02]  /*b480*/  IMAD.MOV.U32 R4, RZ, RZ, R13 ;  /* 0x000000ffff047224 */ /* 0x000fe400078e000d */
[----:B------:R-:W-:-:S07]  /*b490*/  IMAD.MOV.U32 R7, RZ, RZ, R3 ;  /* 0x000000ffff077224 */ /* 0x000fce00078e0003 */
.L_x_300:
[----:B------:R-:W0:Y:S01]  /*b4a0*/  S2R R15, SR_CgaCtaId ;  /* 0x00000000000f7919 */ /* 0x000e220000008800 */
[----:B------:R-:W-:Y:S02]  /*b4b0*/  MOV R14, 0x400 ;  /* 0x00000400000e7802 */ /* 0x000fe40000000f00 */
[----:B------:R-:W-:Y:S02]  /*b4c0*/  LOP3.LUT P1, RZ, R18, 0x7f, RZ, 0xc0, !PT ;  /* 0x0000007f12ff7812 */ /* 0x000fe4000782c0ff */
[----:B0-----:R-:W-:Y:S02]  /*b4d0*/  LEA R22, R15, R14, 0x18 ;  /* 0x0000000e0f167211 */ /* 0x001fe400078ec0ff */
[----:B------:R-:W-:-:S09]  /*b4e0*/  SHF.L.U32 R14, R5, 0x1f, RZ ;  /* 0x0000001f050e7819 */ /* 0x000fd200000006ff */
[----:B------:R-:W0:Y:S01]  /*b4f0*/  @!P1 LDC R15, c[0x0][0x500] ;  /* 0x00014000ff0f9b82 */ /* 0x000e220000000800 */
[----:B------:R-:W-:-:S04]  /*b500*/  IMAD R23, R7, 0x8, R22 ;  /* 0x0000000807177824 */ /* 0x000fc800078e0216 */
[----:B------:R-:W1:Y:S02]  /*b510*/  SYNCS.PHASECHK.TRANS64.TRYWAIT P0, [R23+URZ+0x18], R14 ;  /* 0x0000180e170075a7 */ /* 0x000e64000800017f */
[----:B-1----:R-:W-:Y:S05]  /*b520*/  @!P0 BRA `(.L_x_298) ;  /* 0x0000000c00508947 */ /* 0x002fea0003800000 */
.L_x_316:
[----:B-1----:R-:W-:Y:S01]  /*b530*/  PRMT R14, R8, 0x9910, RZ ;  /* 0x00009910080e7816 */ /* 0x002fe200000000ff */
[----:B0-----:R0:W-:Y:S03]  /*b540*/  @!P1 SYNCS.ARRIVE.TRANS64 RZ, [R23+URZ], R15 ;  /* 0x0000000f17ff99a7 */ /* 0x0011e6000800003f */
[----:B------:R-:W-:-:S13]  /*b550*/  ISETP.NE.AND P0, PT, R14, 0x2, PT ;  /* 0x000000020e00780c */ /* 0x000fda0003f05270 */
[----:B0-----:R-:W-:Y:S05]  /*b560*/  @P0 BRA `(.L_x_299) ;  /* 0x0000000000040947 */ /* 0x001fea0003800000 */
[----:B------:R-:W-:Y:S01]  /*b570*/  BPT.TRAP 0x1 ;  /* 0x000000040000795c */ /* 0x000fe20000300000 */
.L_x_299:
[----:B------:R-:W-:Y:S01]  /*b580*/  IMAD R14, R7, 0x1000, R12 ;  /* 0x00001000070e7824 */ /* 0x000fe200078e020c */
[----:B------:R-:W-:Y:S01]  /*b590*/  R2UR UR9, R23 ;  /* 0x00000000170972ca */ /* 0x000fe200000e0000 */
[--C-:B------:R-:W-:Y:S01]  /*b5a0*/  IMAD R15, R7, 0x4000, R22.reuse ;  /* 0x00004000070f7824 */ /* 0x100fe200078e0216 */
[----:B------:R-:W-:Y:S01]  /*b5b0*/  UIADD3 UR4, UP0, UR22, 0xf0, URZ ;  /* 0x000000f016047890 */ /* 0x000fe2000ff1e03f */
[----:B------:R-:W-:Y:S01]  /*b5c0*/  IMAD R14, R14, 0x2, R22 ;  /* 0x000000020e0e7824 */ /* 0x000fe200078e0216 */
[----:B------:R-:W-:Y:S01]  /*b5d0*/  R2UR UR11, R21 ;  /* 0x00000000150b72ca */ /* 0x000fe200000e0000 */
[----:B------:R-:W-:Y:S01]  /*b5e0*/  VIADD R4, R4, 0xffffffff ;  /* 0xffffffff04047836 */ /* 0x000fe20000000000 */
[----:B------:R-:W-:Y:S01]  /*b5f0*/  R2UR UR5, R15 ;  /* 0x000000000f0572ca */ /* 0x000fe200000e0000 */
[----:B------:R-:W-:Y:S01]  /*b600*/  UIADD3 UR24, UP1, UR22, 0x1f0, URZ ;  /* 0x000001f016187890 */ /* 0x000fe2000ff3e03f */
[----:B------:R-:W-:Y:S01]  /*b610*/  R2UR UR8, R14 ;  /* 0x000000000e0872ca */ /* 0x000fe200000e0000 */
[----:B------:R-:W-:Y:S01]  /*b620*/  VIADD R7, R7, 0x1 ;  /* 0x0000000107077836 */ /* 0x000fe20000000000 */
[----:B------:R-:W-:Y:S01]  /*b630*/  R2UR UR10, R24 ;  /* 0x00000000180a72ca */ /* 0x000fe200000e0000 */
[----:B------:R-:W-:Y:S01]  /*b640*/  UIADD3.X UR25, URZ, UR23, URZ, UP1, !UPT ;  /* 0x000000173f197290 */ /* 0x000fe20008ffe43f */
[----:B------:R-:W-:Y:S01]  /*b650*/  R2UR UR12, R6 ;  /* 0x00000000060c72ca */ /* 0x000fe200000e0000 */
[----:B------:R-:W-:Y:S01]  /*b660*/  UMOV UR6, 0x0 ;  /* 0x0000000000067882 */ /* 0x000fe20000000000 */
[----:B------:R-:W-:Y:S01]  /*b670*/  R2UR UR19, R20 ;  /* 0x00000000141372ca */ /* 0x000fe200000e0000 */
[----:B------:R-:W-:Y:S01]  /*b680*/  UMOV UR7, 0x10000000 ;  /* 0x1000000000077882 */ /* 0x000fe20000000000 */
[----:B------:R-:W-:Y:S01]  /*b690*/  ISETP.GT.AND P1, PT, R4, 0x1, PT ;  /* 0x000000010400780c */ /* 0x000fe20003f24270 */
[----:B------:R-:W-:Y:S01]  /*b6a0*/  UMOV UR26, 0x30000 ;  /* 0x00030000001a7882 */ /* 0x000fe20000000000 */
[C---:B------:R-:W-:Y:S01]  /*b6b0*/  ISETP.NE.AND P0, PT, R7.reuse, 0x3, PT ;  /* 0x000000030700780c */ /* 0x040fe20003f05270 */
[----:B------:R-:W-:Y:S01]  /*b6c0*/  UIADD3 UR14, UR5, 0x100, URZ ;  /* 0x00000100050e7890 */ /* 0x000fe2000fffe03f */
[----:B------:R-:W-:Y:S01]  /*b6d0*/  VIADD R24, R24, 0x20 ;  /* 0x0000002018187836 */ /* 0x000fe20000000000 */
[----:B------:R-:W-:Y:S01]  /*b6e0*/  UIADD3.X UR5, URZ, UR23, URZ, UP0, !UPT ;  /* 0x000000173f057290 */ /* 0x000fe200087fe43f */
[----:B------:R-:W-:Y:S01]  /*b6f0*/  SEL R14, RZ, 0x1, P0 ;  /* 0x00000001ff0e7807 */ /* 0x000fe20000000000 */
[----:B------:R-:W-:Y:S01]  /*b700*/  UIADD3 UR15, UR8, 0xc100, URZ ;  /* 0x0000c100080f7890 */ /* 0x000fe2000fffe03f */
[----:B------:R-:W-:-:S02]  /*b710*/  SEL R7, R7, RZ, P0 ;  /* 0x000000ff07077207 */ /* 0x000fc40000000000 */
[----:B------:R-:W-:Y:S01]  /*b720*/  UMOV UR8, UR14 ;  /* 0x0000000e00087c82 */ /* 0x000fe20008000000 */
[----:B------:R-:W-:-:S03]  /*b730*/  LOP3.LUT R5, R5, R14, RZ, 0x3c, !PT ;  /* 0x0000000e05057212 */ /* 0x000fc600078e3cff */
[----:B------:R0:W-:Y:S02]  /*b740*/  UTMALDG.3D [UR8], [UR4], desc[UR6] ;  /* 0x00000608040075b4 */ /* 0x0001e40008011000 */
[----:B0-----:R-:W-:Y:S01]  /*b750*/  UMOV UR8, UR15 ;  /* 0x0000000f00087c82 */ /* 0x001fe20008000000 */
[----:B------:R-:W-:Y:S02]  /*b760*/  UMOV UR11, UR19 ;  /* 0x00000013000b7c82 */ /* 0x000fe40008000000 */
[----:B------:R0:W-:Y:S02]  /*b770*/  UTMALDG.3D.MULTICAST [UR8], [UR24], UR26, desc[UR6] ;  /* 0x00000608180073b4 */ /* 0x0001e4000801181a */
[----:B0-----:R-:W-:Y:S05]  /*b780*/  @P1 BRA `(.L_x_300) ;  /* 0xfffffffc00441947 */ /* 0x001fea000383ffff */
.L_x_297:
[----:B------:R-:W-:Y:S05]  /*b790*/  BSYNC B1 ;  /* 0x0000000000017941 */ /* 0x000fea0003800000 */
.L_x_296:
[----:B------:R-:W-:Y:S01]  /*b7a0*/  LOP3.LUT P1, RZ, R9, 0xff, RZ, 0xc0, !PT ;  /* 0x000000ff09ff7812 */ /* 0x000fe2000782c0ff */
[C---:B------:R-:W-:Y:S01]  /*b7b0*/  IMAD.IADD R6, R10.reuse, 0x1, R3 ;  /* 0x000000010a067824 */ /* 0x040fe200078e0203 */
[----:B------:R-:W-:Y:S01]  /*b7c0*/  ULDC.64 UR4, c[0x0][0x650] ;  /* 0x0001940000047ab9 */ /* 0x000fe20000000a00 */
[----:B------:R-:W-:Y:S01]  /*b7d0*/  ISETP.GE.U32.AND P2, PT, R10, 0x3, PT ;  /* 0x000000030a00780c */ /* 0x000fe20003f46070 */
[----:B------:R-:W-:Y:S01]  /*b7e0*/  BSSY B1, `(.L_x_301) ;  /* 0x000006c000017945 */ /* 0x000fe20003800000 */
[----:B------:R-:W-:Y:S01]  /*b7f0*/  MOV R21, 0xffffffff ;  /* 0xffffffff00157802 */ /* 0x000fe20000000f00 */
[----:B------:R-:W-:Y:S01]  /*b800*/  IMAD.MOV.U32 R20, RZ, RZ, -0x1 ;  /* 0xffffffffff147424 */ /* 0x000fe200078e00ff */
[----:B------:R-:W-:Y:S02]  /*b810*/  ISETP.GT.U32.AND P0, PT, R6, 0x2, PT ;  /* 0x000000020600780c */ /* 0x000fe40003f04070 */
[----:B------:R-:W-:Y:S02]  /*b820*/  PRMT R9, RZ, 0x7610, R9 ;  /* 0x00007610ff097816 */ /* 0x000fe40000000009 */
[----:B------:R-:W-:-:S02]  /*b830*/  ISETP.LT.U32.AND P0, PT, R10, 0x3, P0 ;  /* 0x000000030a00780c */ /* 0x000fc40000701070 */
[----:B------:R-:W0:Y:S01]  /*b840*/  @P1 S2R R5, SR_CgaCtaId ;  /* 0x0000000000051919 */ /* 0x000e220000008800 */
[----:B------:R-:W-:-:S04]  /*b850*/  @P1 MOV R4, 0x400 ;  /* 0x0000040000041802 */ /* 0x000fc80000000f00 */
[----:B0-----:R-:W-:Y:S01]  /*b860*/  @P1 LEA R3, R5, R4, 0x18 ;  /* 0x0000000405031211 */ /* 0x001fe200078ec0ff */
[----:B------:R-:W-:-:S03]  /*b870*/  IMAD.WIDE.U32 R4, R6, -0x55555555, RZ ;  /* 0xaaaaaaab06047825 */ /* 0x000fc600078e00ff */
[----:B------:R0:W-:Y:S01]  /*b880*/  @P1 SYNCS.ARRIVE.TRANS64.A1T0 RZ, [R3+URZ+0x48], RZ ;  /* 0x000048ff03ff19a7 */ /* 0x0001e2000810003f */
[----:B------:R-:W-:Y:S02]  /*b890*/  IADD3 R16, P1, R16, UR20, RZ ;  /* 0x0000001410107c10 */ /* 0x000fe4000ff3e0ff */
[----:B------:R-:W-:Y:S02]  /*b8a0*/  SHF.R.U32.HI R5, RZ, 0x1, R5 ;  /* 0x00000001ff057819 */ /* 0x000fe40000011605 */
[----:B------:R-:W-:Y:S02]  /*b8b0*/  IADD3.X R17, R17, UR13, RZ, P1, !PT ;  /* 0x0000000d11117c10 */ /* 0x000fe40008ffe4ff */
[----:B------:R-:W-:Y:S02]  /*b8c0*/  PRMT R4, RZ, 0x7610, R4 ;  /* 0x00007610ff047816 */ /* 0x000fe40000000004 */
[----:B0-----:R-:W-:Y:S02]  /*b8d0*/  SEL R3, RZ, 0x1, !P0 ;  /* 0x00000001ff037807 */ /* 0x001fe40004000000 */
[----:B------:R-:W-:-:S02]  /*b8e0*/  ISETP.GE.U32.AND P0, PT, R16, UR4, PT ;  /* 0x0000000410007c0c */ /* 0x000fc4000bf06070 */
[----:B------:R-:W-:Y:S01]  /*b8f0*/  LOP3.LUT R0, R0, R3, RZ, 0x3c, !PT ;  /* 0x0000000300007212 */ /* 0x000fe200078e3cff */
[----:B------:R-:W-:Y:S01]  /*b900*/  IMAD R3, R5, -0x3, R6 ;  /* 0xfffffffd05037824 */ /* 0x000fe200078e0206 */
[----:B------:R-:W-:Y:S01]  /*b910*/  ISETP.GE.U32.AND.EX P0, PT, R17, UR5, PT, P0 ;  /* 0x0000000511007c0c */ /* 0x000fe2000bf06100 */
[----:B------:R-:W-:Y:S01]  /*b920*/  IMAD.MOV.U32 R6, RZ, RZ, -0x1 ;  /* 0xffffffffff067424 */ /* 0x000fe200078e00ff */
[----:B------:R-:W-:-:S11]  /*b930*/  @P2 LOP3.LUT R0, R0, 0x1, R5, 0x78, !PT ;  /* 0x0000000100002812 */ /* 0x000fd600078e7805 */
[----:B------:R-:W-:Y:S05]  /*b940*/  @P0 BRA `(.L_x_302) ;  /* 0x0000000400540947 */ /* 0x000fea0003800000 */
[----:B------:R-:W0:Y:S01]  /*b950*/  S2R R15, SR_CTAID.X ;  /* 0x00000000000f7919 */ /* 0x000e220000002500 */
[----:B------:R-:W-:Y:S01]  /*b960*/  ULDC.64 UR4, c[0x0][0x628] ;  /* 0x00018a0000047ab9 */ /* 0x000fe20000000a00 */
[----:B------:R-:W-:Y:S01]  /*b970*/  ULDC UR7, c[0x0][0x630] ;  /* 0x00018c0000077ab9 */ /* 0x000fe20000000800 */
[----:B------:R-:W-:Y:S01]  /*b980*/  ISETP.NE.U32.AND P0, PT, RZ, UR4, PT ;  /* 0x00000004ff007c0c */ /* 0x000fe2000bf05070 */
[----:B------:R-:W1:Y:S01]  /*b990*/  S2R R20, SR_CTAID.Y ;  /* 0x0000000000147919 */ /* 0x000e620000002600 */
[----:B------:R-:W-:Y:S01]  /*b9a0*/  ULDC UR8, c[0x0][0x150] ;  /* 0x0000540000087ab9 */ /* 0x000fe20000000800 */
[----:B------:R-:W-:Y:S01]  /*b9b0*/  IMAD.MOV.U32 R4, RZ, RZ, R16 ;  /* 0x000000ffff047224 */ /* 0x000fe200078e0010 */
[----:B------:R-:W-:Y:S01]  /*b9c0*/  ISETP.NE.AND.EX P0, PT, RZ, UR5, PT, P0 ;  /* 0x00000005ff007c0c */ /* 0x000fe2000bf05300 */
[----:B------:R-:W-:Y:S01]  /*b9d0*/  IMAD.MOV.U32 R5, RZ, RZ, R17 ;  /* 0x000000ffff057224 */ /* 0x000fe200078e0011 */
[----:B0-----:R-:W-:-:S11]  /*b9e0*/  I2FP.F32.U32 R22, R15 ;  /* 0x0000000f00167245 */ /* 0x001fd60000201000 */
[----:B------:R-:W-:Y:S05]  /*b9f0*/  @!P0 BRA `(.L_x_303) ;  /* 0x0000000000288947 */ /* 0x000fea0003800000 */
[----:B------:R-:W-:Y:S02]  /*ba00*/  ULDC UR6, c[0x0][0x634] ;  /* 0x00018d0000067ab9 */ /* 0x000fe40000000800 */
[----:B------:R-:W-:-:S05]  /*ba10*/  IADD3 R5, P0, R16, UR6, RZ ;  /* 0x0000000610057c10 */ /* 0x000fca000ff1e0ff */
[----:B------:R-:W-:-:S04]  /*ba20*/  IMAD.X R21, RZ, RZ, R17, P0 ;  /* 0x000000ffff157224 */ /* 0x000fc800000e0611 */
[----:B------:R-:W-:-:S04]  /*ba30*/  IMAD.WIDE.U32 R6, R21, UR4, RZ ;  /* 0x0000000415067c25 */ /* 0x000fc8000f8e00ff */
[----:B------:R-:W-:-:S04]  /*ba40*/  IMAD.WIDE.U32 R6, P0, R5, UR5, R6 ;  /* 0x0000000505067c25 */ /* 0x000fc8000f800006 */
[----:B------:R-:W-:-:S04]  /*ba50*/  IMAD.WIDE.U32 R4, R5, UR4, RZ ;  /* 0x0000000405047c25 */ /* 0x000fc8000f8e00ff */
[----:B------:R-:W-:Y:S01]  /*ba60*/  IMAD.MOV.U32 R4, RZ, RZ, R7 ;  /* 0x000000ffff047224 */ /* 0x000fe200078e0007 */
[----:B------:R-:W-:Y:S01]  /*ba70*/  IADD3 RZ, P1, R5, R6, RZ ;  /* 0x0000000605ff7210 */ /* 0x000fe20007f3e0ff */
[----:B------:R-:W-:-:S04]  /*ba80*/  IMAD.X R5, RZ, RZ, RZ, P0 ;  /* 0x000000ffff057224 */ /* 0x000fc800000e06ff */
[----:B------:R-:W-:-:S08]  /*ba90*/  IMAD.WIDE.U32.X R4, R21, UR5, R4, P1 ;  /* 0x0000000515047c25 */ /* 0x000fd000088e0404 */
.L_x_303:
[--C-:B------:R-:W-:Y:S01]  /*baa0*/  SHF.R.U64 R14, R4, UR7, R5.reuse ;  /* 0x00000007040e7c19 */ /* 0x100fe20008001205 */
[----:B------:R-:W-:Y:S01]  /*bab0*/  FMUL R22, R22, UR8 ;  /* 0x0000000816167c20 */ /* 0x000fe20008400000 */
[----:B------:R-:W-:Y:S01]  /*bac0*/  SHF.R.U32.HI R4, RZ, UR7, R5 ;  /* 0x00000007ff047c19 */ /* 0x000fe20008011605 */
[----:B------:R-:W0:Y:S01]  /*bad0*/  LDC R6, c[0x0][0x144] ;  /* 0x00005100ff067b82 */ /* 0x000e220000000800 */
[----:B------:R-:W-:Y:S01]  /*bae0*/  IADD3 R5, P0, RZ, -R14, RZ ;  /* 0x8000000eff057210 */ /* 0x000fe20007f1e0ff */
[----:B------:R-:W-:Y:S01]  /*baf0*/  ULDC UR6, c[0x0][0x154] ;  /* 0x0000550000067ab9 */ /* 0x000fe20000000800 */
[----:B-1----:R-:W-:Y:S01]  /*bb00*/  I2FP.F32.U32 R7, R20 ;  /* 0x0000001400077245 */ /* 0x002fe20000201000 */
[----:B------:R-:W1:Y:S01]  /*bb10*/  F2I.U32.TRUNC.NTZ R22, R22 ;  /* 0x0000001600167305 */ /* 0x000e62000020f000 */
[----:B------:R-:W-:Y:S01]  /*bb20*/  ULDC.64 UR4, c[0x0][0x620] ;  /* 0x0001880000047ab9 */ /* 0x000fe20000000a00 */
[----:B------:R-:W-:Y:S01]  /*bb30*/  IMAD.X R4, RZ, RZ, ~R4, P0 ;  /* 0x000000ffff047224 */ /* 0x000fe200000e0e04 */
[----:B------:R-:W-:Y:S01]  /*bb40*/  ISETP.NE.AND P2, PT, R2, 0x1, PT ;  /* 0x000000010200780c */ /* 0x000fe20003f45270 */
[----:B------:R-:W-:Y:S01]  /*bb50*/  FMUL R23, R7, UR6 ;  /* 0x0000000607177c20 */ /* 0x000fe20008400000 */
[----:B------:R-:W2:Y:S01]  /*bb60*/  LDC R25, c[0x0][0x148] ;  /* 0x00005200ff197b82 */ /* 0x000ea20000000800 */
[----:B------:R-:W-:Y:S01]  /*bb70*/  IMAD R4, R4, UR4, RZ ;  /* 0x0000000404047c24 */ /* 0x000fe2000f8e02ff */
[----:B------:R-:W-:-:S02]  /*bb80*/  ULDC.64 UR6, c[0x0][0x640] ;  /* 0x0001900000067ab9 */ /* 0x000fc40000000a00 */
[----:B------:R-:W-:Y:S01]  /*bb90*/  ISETP.NE.U32.AND P0, PT, RZ, UR6, PT ;  /* 0x00000006ff007c0c */ /* 0x000fe2000bf05070 */
[----:B------:R-:W3:Y:S01]  /*bba0*/  F2I.U32.TRUNC.NTZ R23, R23 ;  /* 0x0000001700177305 */ /* 0x000ee2000020f000 */
[C---:B------:R-:W-:Y:S02]  /*bbb0*/  IMAD R7, R5.reuse, UR5, R4 ;  /* 0x0000000505077c24 */ /* 0x040fe4000f8e0204 */
[----:B------:R-:W-:Y:S01]  /*bbc0*/  IMAD.WIDE.U32 R4, R5, UR4, R16 ;  /* 0x0000000405047c25 */ /* 0x000fe2000f8e0010 */
[----:B------:R-:W-:Y:S01]  /*bbd0*/  ULDC UR4, c[0x0][0x618] ;  /* 0x0001860000047ab9 */ /* 0x000fe20000000800 */
[----:B------:R-:W-:Y:S02]  /*bbe0*/  ISETP.NE.AND.EX P0, PT, RZ, UR7, PT, P0 ;  /* 0x00000007ff007c0c */ /* 0x000fe4000bf05300 */
[----:B-1----:R-:W-:Y:S01]  /*bbf0*/  IMAD.MOV R22, RZ, RZ, -R22 ;  /* 0x000000ffff167224 */ /* 0x002fe200078e0a16 */
[----:B------:R-:W-:-:S03]  /*bc00*/  IADD3 R5, R5, R7, RZ ;  /* 0x0000000705057210 */ /* 0x000fc60007ffe0ff */
[----:B0-----:R-:W-:Y:S01]  /*bc10*/  IMAD R15, R6, R22, R15 ;  /* 0x00000016060f7224 */ /* 0x001fe200078e020f */
[--C-:B------:R-:W-:Y:S02]  /*bc20*/  SHF.R.U64 R21, R4, UR4, R5.reuse ;  /* 0x0000000404157c19 */ /* 0x100fe40008001205 */
[----:B------:R-:W-:Y:S01]  /*bc30*/  SHF.R.U32.HI R4, RZ, UR4, R5 ;  /* 0x00000004ff047c19 */ /* 0x000fe20008011605 */
[----:B------:R-:W-:Y:S01]  /*bc40*/  ULDC UR4, c[0x0][0x608] ;  /* 0x0001820000047ab9 */ /* 0x000fe20000000800 */
[----:B---3--:R-:W-:Y:S02]  /*bc50*/  IMAD.MOV R6, RZ, RZ, -R23 ;  /* 0x000000ffff067224 */ /* 0x008fe400078e0a17 */
[--C-:B------:R-:W-:Y:S02]  /*bc60*/  SHF.R.U64 R22, R21, UR4, R4.reuse ;  /* 0x0000000415167c19 */ /* 0x100fe40008001204 */
[----:B------:R-:W-:Y:S01]  /*bc70*/  SHF.R.U32.HI R5, RZ, UR4, R4 ;  /* 0x00000004ff057c19 */ /* 0x000fe20008011604 */
[----:B------:R-:W-:Y:S01]  /*bc80*/  ULDC UR4, c[0x0][0x658] ;  /* 0x0001960000047ab9 */ /* 0x000fe20000000800 */
[----:B--2---:R-:W-:-:S02]  /*bc90*/  @P2 IMAD R15, R25, R6, R20 ;  /* 0x00000006190f2224 */ /* 0x004fc400078e0214 */
[--C-:B------:R-:W-:Y:S02]  /*bca0*/  SHF.R.U64 R20, R22, UR4, R5.reuse ;  /* 0x0000000416147c19 */ /* 0x100fe40008001205 */
[----:B------:R-:W-:-:S03]  /*bcb0*/  SHF.R.U32.HI R23, RZ, UR4, R5 ;  /* 0x00000004ff177c19 */ /* 0x000fc60008011605 */
[----:B------:R-:W-:Y:S02]  /*bcc0*/  IMAD.MOV.U32 R6, RZ, RZ, R20 ;  /* 0x000000ffff067224 */ /* 0x000fe400078e0014 */
[----:B------:R-:W-:Y:S01]  /*bcd0*/  IMAD.MOV.U32 R5, RZ, RZ, R23 ;  /* 0x000000ffff057224 */ /* 0x000fe200078e0017 */
[----:B------:R-:W-:Y:S06]  /*bce0*/  @!P0 BRA `(.L_x_304) ;  /* 0x00000000002c8947 */ /* 0x000fec0003800000 */
        /* <DEDUP_REMOVED lines=9> */
[----:B------:R-:W-:-:S04]  /*bd80*/  IMAD.WIDE.U32.X R4, R23, UR7, R4, P1 ;  /* 0x0000000717047c25 */ /* 0x000fc800088e0404 */
[----:B------:R-:W-:-:S07]  /*bd90*/  IMAD.MOV.U32 R6, RZ, RZ, R4 ;  /* 0x000000ffff067224 */ /* 0x000fce00078e0004 */
.L_x_304:
[----:B------:R-:W-:Y:S01]  /*bda0*/  ULDC UR4, c[0x0][0x648] ;  /* 0x0001920000047ab9 */ /* 0x000fe20000000800 */
[----:B------:R-:W-:Y:S01]  /*bdb0*/  LOP3.LUT R4, R22, UR17, RZ, 0xc0, !PT ;  /* 0x0000001116047c12 */ /* 0x000fe2000f8ec0ff */
[----:B------:R-:W-:Y:S01]  /*bdc0*/  ULDC UR5, c[0x0][0x610] ;  /* 0x0001840000057ab9 */ /* 0x000fe20000000800 */
[----:B------:R-:W-:Y:S01]  /*bdd0*/  SHF.R.U64 R5, R6, UR4, R5 ;  /* 0x0000000406057c19 */ /* 0x000fe20008001205 */
[----:B------:R-:W-:Y:S01]  /*bde0*/  ULDC UR4, c[0x0][0x638] ;  /* 0x00018e0000047ab9 */ /* 0x000fe20000000800 */
[----:B------:R-:W-:-:S03]  /*bdf0*/  LOP3.LUT R21, R21, UR16, RZ, 0xc0, !PT ;  /* 0x0000001015157c12 */ /* 0x000fc6000f8ec0ff */
[----:B------:R-:W-:Y:S02]  /*be00*/  IMAD.MOV R7, RZ, RZ, -R5 ;  /* 0x000000ffff077224 */ /* 0x000fe400078e0a05 */
[----:B------:R-:W-:Y:S02]  /*be10*/  IMAD R4, R5, UR18, R4 ;  /* 0x0000001205047c24 */ /* 0x000fe4000f8e0204 */
[----:B------:R-:W-:Y:S01]  /*be20*/  IMAD R20, R7, UR4, R20 ;  /* 0x0000000407147c24 */ /* 0x000fe2000f8e0214 */
[----:B------:R-:W-:Y:S01]  /*be30*/  ULDC UR4, c[0x0][0x600] ;  /* 0x0001800000047ab9 */ /* 0x000fe20000000800 */
[----:B------:R-:W-:Y:S02]  /*be40*/  IMAD R15, R4, UR5, R15 ;  /* 0x00000005040f7c24 */ /* 0x000fe4000f8e020f */
[----:B------:R-:W-:Y:S02]  /*be50*/  IMAD R6, R20, UR4, R21 ;  /* 0x0000000414067c24 */ /* 0x000fe4000f8e0215 */
[----:B------:R-:W-:-:S03]  /*be60*/  IMAD.MOV.U32 R4, RZ, RZ, 0x1 ;  /* 0x00000001ff047424 */ /* 0x000fc600078e00ff */
[----:B------:R-:W-:Y:S02]  /*be70*/  SEL R20, R6, R15, !P2 ;  /* 0x0000000f06147207 */ /* 0x000fe40005000000 */
[----:B------:R-:W-:Y:S02]  /*be80*/  SEL R21, R15, R6, !P2 ;  /* 0x000000060f157207 */ /* 0x000fe40005000000 */
[----:B------:R-:W-:-:S07]  /*be90*/  MOV R6, R14 ;  /* 0x0000000e00067202 */ /* 0x000fce0000000f00 */
.L_x_302:
[----:B------:R-:W-:Y:S05]  /*bea0*/  BSYNC B1 ;  /* 0x0000000000017941 */ /* 0x000fea0003800000 */
.L_x_301:
[----:B------:R-:W-:-:S13]  /*beb0*/  LOP3.LUT P0, RZ, R4, 0xff, RZ, 0xc0, !PT ;  /* 0x000000ff04ff7812 */ /* 0x000fda000780c0ff */
[----:B------:R-:W-:Y:S05]  /*bec0*/  @P0 BRA `(.L_x_305) ;  /* 0xfffffff400400947 */ /* 0x000fea000383ffff */
[----:B------:R-:W-:Y:S05]  /*bed0*/  BSYNC B0 ;  /* 0x0000000000007941 */ /* 0x000fea0003800000 */
.L_x_294:
[----:B------:R-:W-:-:S03]  /*bee0*/  UMOV UR4, 0xffffffff ;  /* 0xffffffff00047882 */ /* 0x000fc60000000000 */
[----:B------:R-:W-:Y:S05]  /*bef0*/  BRA.DIV UR4, `(.L_x_306) ;  /* 0x0000000204f07947 */ /* 0x000fea000b800000 */
[----:B------:R-:W-:-:S13]  /*bf00*/  ELECT P6, URZ, PT ;  /* 0x00000000003f782f */ /* 0x000fda00038c0000 */
.L_x_319:
[----:B------:R-:W-:Y:S04]  /*bf10*/  BSSY B0, `(.L_x_307) ;  /* 0x0000022000007945 */ /* 0x000fe80003800000 */
[----:B------:R-:W-:Y:S05]  /*bf20*/  @!P6 BRA `(.L_x_308) ;  /* 0x000000000080e947 */ /* 0x000fea0003800000 */
[----:B------:R-:W-:-:S04]  /*bf30*/  LOP3.LUT R19, R19, 0x2, RZ, 0xfc, !PT ;  /* 0x0000000213137812 */ /* 0x000fc800078efcff */
[----:B------:R-:W-:-:S13]  /*bf40*/  ISETP.NE.AND P0, PT, R19, 0x3, PT ;  /* 0x000000031300780c */ /* 0x000fda0003f05270 */
[----:B------:R-:W-:Y:S05]  /*bf50*/  @!P0 BRA `(.L_x_309) ;  /* 0x0000000000048947 */ /* 0x000fea0003800000 */
[----:B------:R-:W-:Y:S01]  /*bf60*/  BPT.TRAP 0x1 ;  /* 0x000000040000795c */ /* 0x000fe20000300000 */
.L_x_309:
[----:B------:R-:W0:Y:S01]  /*bf70*/  S2R R5, SR_CgaCtaId ;  /* 0x0000000000057919 */ /* 0x000e220000008800 */
[----:B------:R-:W-:Y:S02]  /*bf80*/  MOV R2, 0x400 ;  /* 0x0000040000027802 */ /* 0x000fe40000000f00 */
[----:B------:R-:W-:Y:S02]  /*bf90*/  SHF.L.U32 R4, R0, 0x1f, RZ ;  /* 0x0000001f00047819 */ /* 0x000fe400000006ff */
[----:B0-----:R-:W-:-:S05]  /*bfa0*/  LEA R2, R5, R2, 0x18 ;  /* 0x0000000205027211 */ /* 0x001fca00078ec0ff */
[----:B------:R-:W-:-:S04]  /*bfb0*/  VIADD R2, R2, 0x18 ;  /* 0x0000001802027836 */ /* 0x000fc80000000000 */
[C---:B------:R-:W-:Y:S02]  /*bfc0*/  IMAD R7, R3.reuse, 0x8, R2 ;  /* 0x0000000803077824 */ /* 0x040fe400078e0202 */
[----:B------:R-:W-:Y:S02]  /*bfd0*/  VIADD R3, R3, 0x1 ;  /* 0x0000000103037836 */ /* 0x000fe40000000000 */
[----:B------:R-:W0:Y:S03]  /*bfe0*/  SYNCS.PHASECHK.TRANS64.TRYWAIT P0, [R7+URZ], R4 ;  /* 0x00000004070075a7 */ /* 0x000e26000800017f */
[----:B------:R-:W-:-:S04]  /*bff0*/  ISETP.NE.AND P1, PT, R3, 0x3, PT ;  /* 0x000000030300780c */ /* 0x000fc80003f25270 */
[----:B------:R-:W-:Y:S02]  /*c000*/  SEL R5, RZ, 0x1, P1 ;  /* 0x00000001ff057807 */ /* 0x000fe40000800000 */
[----:B------:R-:W-:Y:S02]  /*c010*/  SEL R3, R3, RZ, P1 ;  /* 0x000000ff03037207 */ /* 0x000fe40000800000 */
[----:B------:R-:W-:-:S03]  /*c020*/  LOP3.LUT R9, R0, R5, RZ, 0x3c, !PT ;  /* 0x0000000500097212 */ /* 0x000fc600078e3cff */
[----:B------:R-:W-:Y:S01]  /*c030*/  IMAD R6, R3, 0x8, R2 ;  /* 0x0000000803067824 */ /* 0x000fe200078e0202 */
[----:B------:R-:W-:Y:S01]  /*c040*/  SHF.L.U32 R5, R9, 0x1f, RZ ;  /* 0x0000001f09057819 */ /* 0x000fe200000006ff */
[----:B0-----:R-:W-:Y:S06]  /*c050*/  @!P0 BRA `(.L_x_310) ;  /* 0x0000000000b88947 */ /* 0x001fec0003800000 */
.L_x_320:
[----:B------:R-:W1:Y:S01]  /*c060*/  SYNCS.PHASECHK.TRANS64.TRYWAIT P0, [R6+URZ], R5 ;  /* 0x00000005060075a7 */ /* 0x000e62000800017f */
[----:B------:R-:W-:-:S05]  /*c070*/  VIADD R0, R3, 0x1 ;  /* 0x0000000103007836 */ /* 0x000fca0000000000 */
[----:B------:R-:W-:-:S04]  /*c080*/  ISETP.NE.AND P1, PT, R0, 0x3, PT ;  /* 0x000000030000780c */ /* 0x000fc80003f25270 */
[----:B0-----:R-:W-:Y:S02]  /*c090*/  SEL R4, RZ, 0x1, P1 ;  /* 0x00000001ff047807 */ /* 0x001fe40000800000 */
[----:B------:R-:W-:Y:S02]  /*c0a0*/  SEL R3, R0, RZ, P1 ;  /* 0x000000ff00037207 */ /* 0x000fe40000800000 */
[----:B------:R-:W-:Y:S01]  /*c0b0*/  LOP3.LUT R0, R9, R4, RZ, 0x3c, !PT ;  /* 0x0000000409007212 */ /* 0x000fe200078e3cff */
[----:B-1----:R-:W-:Y:S06]  /*c0c0*/  @!P0 BRA `(.L_x_311) ;  /* 0x0000000000b08947 */ /* 0x002fec0003800000 */
.L_x_321:
[----:B------:R-:W-:Y:S01]  /*c0d0*/  IMAD R3, R3, 0x8, R2 ;  /* 0x0000000803037824 */ /* 0x000fe200078e0202 */
[----:B------:R-:W-:-:S07]  /*c0e0*/  SHF.L.U32 R0, R0, 0x1f, RZ ;  /* 0x0000001f00007819 */ /* 0x000fce00000006ff */
.L_x_312:
[----:B-1----:R1:W2:Y:S02]  /*c0f0*/  SYNCS.PHASECHK.TRANS64.TRYWAIT P0, [R3+URZ], R0 ;  /* 0x00000000030075a7 */ /* 0x0022a4000800017f */
[----:B--2---:R-:W-:Y:S05]  /*c100*/  @!P0 NANOSLEEP.SYNCS 0x989680 ;  /* 0x009896800000895d */ /* 0x004fea0003900000 */
[----:B------:R-:W2:Y:S02]  /*c110*/  @!P0 SYNCS.PHASECHK.TRANS64 P0, [R3+URZ], R0 ;  /* 0x00000000030085a7 */ /* 0x000ea4000800007f */
[----:B--2---:R-:W-:Y:S05]  /*c120*/  @!P0 BRA `(.L_x_312) ;  /* 0xfffffffc00f08947 */ /* 0x004fea000383ffff */
.L_x_308:
[----:B------:R-:W-:Y:S05]  /*c130*/  BSYNC B0 ;  /* 0x0000000000007941 */ /* 0x000fea0003800000 */
.L_x_307:
[----:B------:R-:W-:Y:S05]  /*c140*/  EXIT ;  /* 0x000000000000794d */ /* 0x000fea0003800000 */
.L_x_21:
[----:B----4-:R4:W0:Y:S02]  /*c150*/  SYNCS.PHASECHK.TRANS64.TRYWAIT P1, [R3+URZ], R0 ;  /* 0x00000000030075a7 */ /* 0x010824000802017f */
[----:B0-----:R-:W-:Y:S05]  /*c160*/  @!P1 NANOSLEEP.SYNCS 0x989680 ;  /* 0x009896800000995d */ /* 0x001fea0003900000 */
[----:B------:R-:W0:Y:S02]  /*c170*/  @!P1 SYNCS.PHASECHK.TRANS64 P1, [R3+URZ], R0 ;  /* 0x00000000030095a7 */ /* 0x000e24000802007f */
[----:B0-----:R-:W-:Y:S05]  /*c180*/  @!P1 BRA `(.L_x_21) ;  /* 0xfffffffc00f09947 */ /* 0x001fea000383ffff */
[----:B------:R-:W-:Y:S05]  /*c190*/  BRA `(.L_x_20) ;  /* 0xffffff5000d87947 */ /* 0x000fea000383ffff */
.L_x_26:
[----:B-1----:R1:W3:Y:S02]  /*c1a0*/  SYNCS.PHASECHK.TRANS64.TRYWAIT P1, [R5+URZ], R4 ;  /* 0x00000004050075a7 */ /* 0x0022e4000802017f */
[----:B---3--:R-:W-:Y:S05]  /*c1b0*/  @!P1 NANOSLEEP.SYNCS 0x989680 ;  /* 0x009896800000995d */ /* 0x008fea0003900000 */
[----:B------:R-:W3:Y:S02]  /*c1c0*/  @!P1 SYNCS.PHASECHK.TRANS64 P1, [R5+URZ], R4 ;  /* 0x00000004050095a7 */ /* 0x000ee4000802007f */
[----:B---3--:R-:W-:Y:S05]  /*c1d0*/  @!P1 BRA `(.L_x_26) ;  /* 0xfffffffc00f09947 */ /* 0x008fea000383ffff */
[----:B------:R-:W-:Y:S05]  /*c1e0*/  BRA `(.L_x_25) ;  /* 0xffffff5400b87947 */ /* 0x000fea000383ffff */
.L_x_295:
[----:B------:R-:W-:Y:S01]  /*c1f0*/  BSSY B1, `(.L_x_313) ;  /* 0x0000006000017945 */ /* 0x000fe20003800000 */
[----:B------:R-:W-:-:S07]  /*c200*/  IMAD.MOV.U32 R15, RZ, RZ, -0x1 ;  /* 0xffffffffff0f7424 */ /* 0x000fce00078e00ff */
[----:B------:R-:W-:Y:S05]  /*c210*/  WARPSYNC.COLLECTIVE R15, `(.L_x_314) ;  /* 0x000000000f0c7348 */ /* 0x000fea0003c00000 */
[----:B------:R-:W-:Y:S02]  /*c220*/  ELECT P6, UR62, PT ;  /* 0x00000000003e782f */ /* 0x000fe400038c0000 */
[----:B------:R-:W-:Y:S01]  /*c230*/  MOV R14, UR62 ;  /* 0x0000003e000e7c02 */ /* 0x000fe20008000f00 */
[----:B------:R-:W-:Y:S10]  /*c240*/  ENDCOLLECTIVE ;  /* 0x000000000000791b */ /* 0x000ff40003800000 */
.L_x_314:
[----:B------:R-:W-:Y:S05]  /*c250*/  BSYNC B1 ;  /* 0x0000000000017941 */ /* 0x000fea0003800000 */
.L_x_313:
[----:B------:R-:W-:Y:S05]  /*c260*/  BRA `(.L_x_315) ;  /* 0xfffffff000647947 */ /* 0x000fea000383ffff */
.L_x_298:
[----:B-1----:R1:W2:Y:S02]  /*c270*/  SYNCS.PHASECHK.TRANS64.TRYWAIT P0, [R23+URZ+0x18], R14 ;  /* 0x0000180e170075a7 */ /* 0x0022a4000800017f */
[----:B--2---:R-:W-:Y:S05]  /*c280*/  @!P0 NANOSLEEP.SYNCS 0x989680 ;  /* 0x009896800000895d */ /* 0x004fea0003900000 */
[----:B------:R-:W2:Y:S02]  /*c290*/  @!P0 SYNCS.PHASECHK.TRANS64 P0, [R23+URZ+0x18], R14 ;  /* 0x0000180e170085a7 */ /* 0x000ea4000800007f */
[----:B--2---:R-:W-:Y:S05]  /*c2a0*/  @!P0 BRA `(.L_x_298) ;  /* 0xfffffffc00f08947 */ /* 0x004fea000383ffff */
[----:B------:R-:W-:Y:S05]  /*c2b0*/  BRA `(.L_x_316) ;  /* 0xfffffff0009c7947 */ /* 0x000fea000383ffff */
.L_x_306:
[----:B------:R-:W-:Y:S01]  /*c2c0*/  BSSY B0, `(.L_x_317) ;  /* 0x0000006000007945 */ /* 0x000fe20003800000 */
[----:B------:R-:W-:-:S07]  /*c2d0*/  IMAD.MOV.U32 R15, RZ, RZ, -0x1 ;  /* 0xffffffffff0f7424 */ /* 0x000fce00078e00ff */
[----:B------:R-:W-:Y:S05]  /*c2e0*/  WARPSYNC.COLLECTIVE R15, `(.L_x_318) ;  /* 0x000000000f0c7348 */ /* 0x000fea0003c00000 */
[----:B------:R-:W-:Y:S02]  /*c2f0*/  ELECT P6, UR62, PT ;  /* 0x00000000003e782f */ /* 0x000fe400038c0000 */
[----:B------:R-:W-:Y:S01]  /*c300*/  MOV R14, UR62 ;  /* 0x0000003e000e7c02 */ /* 0x000fe20008000f00 */
[----:B------:R-:W-:Y:S10]  /*c310*/  ENDCOLLECTIVE ;  /* 0x000000000000791b */ /* 0x000ff40003800000 */
.L_x_318:
[----:B------:R-:W-:Y:S05]  /*c320*/  BSYNC B0 ;  /* 0x0000000000007941 */ /* 0x000fea0003800000 */
.L_x_317:
[----:B------:R-:W-:Y:S05]  /*c330*/  BRA `(.L_x_319) ;  /* 0xfffffff800f47947 */ /* 0x000fea000383ffff */
.L_x_310:
[----:B0-----:R0:W1:Y:S02]  /*c340*/  SYNCS.PHASECHK.TRANS64.TRYWAIT P0, [R7+URZ], R4 ;  /* 0x00000004070075a7 */ /* 0x001064000800017f */
[----:B-1----:R-:W-:Y:S05]  /*c350*/  @!P0 NANOSLEEP.SYNCS 0x989680 ;  /* 0x009896800000895d */ /* 0x002fea0003900000 */
[----:B------:R-:W1:Y:S02]  /*c360*/  @!P0 SYNCS.PHASECHK.TRANS64 P0, [R7+URZ], R4 ;  /* 0x00000004070085a7 */ /* 0x000e64000800007f */
[----:B-1----:R-:W-:Y:S05]  /*c370*/  @!P0 BRA `(.L_x_310) ;  /* 0xfffffffc00f08947 */ /* 0x002fea000383ffff */
[----:B------:R-:W-:Y:S05]  /*c380*/  BRA `(.L_x_320) ;  /* 0xfffffffc00347947 */ /* 0x000fea000383ffff */
.L_x_311:
[----:B0-----:R0:W1:Y:S02]  /*c390*/  SYNCS.PHASECHK.TRANS64.TRYWAIT P0, [R6+URZ], R5 ;  /* 0x00000005060075a7 */ /* 0x001064000800017f */
[----:B-1----:R-:W-:Y:S05]  /*c3a0*/  @!P0 NANOSLEEP.SYNCS 0x989680 ;  /* 0x009896800000895d */ /* 0x002fea0003900000 */
[----:B------:R-:W1:Y:S02]  /*c3b0*/  @!P0 SYNCS.PHASECHK.TRANS64 P0, [R6+URZ], R5 ;  /* 0x00000005060085a7 */ /* 0x000e64000800007f */
[----:B-1----:R-:W-:Y:S05]  /*c3c0*/  @!P0 BRA `(.L_x_311) ;  /* 0xfffffffc00f08947 */ /* 0x002fea000383ffff */
[----:B------:R-:W-:Y:S05]  /*c3d0*/  BRA `(.L_x_321) ;  /* 0xfffffffc003c7947 */ /* 0x000fea000383ffff */
.L_x_322:
[----:B------:R-:W-:-:S00]  /*c3e0*/  BRA `(.L_x_322) ;  /* 0xfffffffc00fc7947 */ /* 0x000fc0000383ffff */
[----:B------:R-:W-:-:S00]  /*c3f0*/  NOP ;  /* 0x0000000000007918 */ /* 0x000fc00000000000 */
        /* <DEDUP_REMOVED lines=8> */
.L_x_323:


//--------------------- .nv.global.init           --------------------------
	.section	.nv.global.init,"aw",@progbits
.nv.global.init:
	.type		$str$22,@object
	.size		$str$22,($str$23 - $str$22)
$str$22:
        /*0000*/ 	.byte	0x6b, 0x5f, 0x74, 0x69, 0x6c, 0x65, 0x5f, 0x63, 0x6f, 0x75, 0x6e, 0x74, 0x20, 0x3e, 0x3d, 0x20
        /*0010*/ 	.byte	0x31, 0x00
	.type		$str$23,@object
	.size		$str$23,(__unnamed_1 - $str$23)
$str$23:
        /*0012*/ 	.byte	0x2f, 0x74, 0x6d, 0x70, 0x2f, 0x63, 0x75, 0x74, 0x6c, 0x61, 0x73, 0x73, 0x5f, 0x73, 0x77, 0x65
        /*0022*/ 	.byte	0x65, 0x70, 0x5f, 0x73, 0x72, 0x63, 0x2f, 0x69, 0x6e, 0x63, 0x6c, 0x75, 0x64, 0x65, 0x2f, 0x63
        /*0032*/ 	.byte	0x75, 0x74, 0x6c, 0x61, 0x73, 0x73, 0x2f, 0x67, 0x65, 0x6d, 0x6d, 0x2f, 0x63, 0x6f, 0x6c, 0x6c
        /*0042*/ 	.byte	0x65, 0x63, 0x74, 0x69, 0x76, 0x65, 0x2f, 0x73, 0x6d, 0x39, 0x30, 0x5f, 0x6d, 0x6d, 0x61, 0x5f
        /*0052*/ 	.byte	0x74, 0x6d, 0x61, 0x5f, 0x67, 0x6d, 0x6d, 0x61, 0x5f, 0x73, 0x73, 0x5f, 0x77, 0x61, 0x72, 0x70
        /*0062*/ 	.byte	0x73, 0x70, 0x65, 0x63, 0x69, 0x61, 0x6c, 0x69, 0x7a, 0x65, 0x64, 0x2e, 0x68, 0x70, 0x70, 0x00
	.type		__unnamed_1,@object
	.size		__unnamed_1,(.L_0 - __unnamed_1)
__unnamed_1:
        /*0072*/ 	.byte	0x76, 0x6f, 0x69, 0x64, 0x20, 0x63, 0x75, 0x74, 0x6c, 0x61, 0x73, 0x73, 0x3a, 0x3a, 0x67, 0x65
        /* <DEDUP_REMOVED lines=181> */
        /*0bd2*/ 	.byte	0x00
.L_0:


//--------------------- .nv.shared._ZN7cutlass13device_kernelINS_4gemm6kernel13GemmUniversalIN4cute5tupleIJiiiiEEENS1_10collective13CollectiveMmaINS1_34MainloopSm90TmaGmmaWarpSpecializedILi3ENS5_IJNS4_1CILi2EEENSA_ILi1EEESC_EEENS1_35KernelTmaWarpSpecializedCooperativeEEENS5_IJNSA_ILi256EEENSA_ILi128EEENSA_ILi32EEEEEENS_10bfloat16_tENS5_IJlSC_lEEESK_SL_NS4_8TiledMMAINS4_8MMA_AtomIJNS4_4SM904GMMA28MMA_64x128x16_F32BF16BF16_SSILNSP_5MajorE0ELSR_0ELNSP_7ScaleInE1ELSS_1EEEEEENS4_6LayoutISD_NS5_IJSC_NSA_ILi0EEESW_EEEEENS5_IJNS4_10UnderscoreESZ_SZ_EEEEENS4_13SM90_TMA_LOADENS4_14ComposedLayoutINS4_7SwizzleILi2ELi4ELi3EEENS4_18smem_ptr_flag_bitsILi16EEENSV_INS5_IJNSA_ILi8EEESI_EEENS5_IJSI_SC_EEEEEEEvNS4_8identityENS4_23SM90_TMA_LOAD_MULTICASTES1C_vS1D_EENS_8epilogue10collective6detail29Sm90TmaWarpSpecializedAdapterINS1H_15DefaultEpilogueISK_SL_SL_NS1G_6thread17LinearCombinationISK_Li1EffLNS1L_9ScaleType4KindE0ELNS_15FloatRoundStyleE2ESK_EENS1_15EpilogueDefaultEEEEEvvEEEEvNT_6ParamsE --------------------------
	.section	.nv.shared._ZN7cutlass13device_kernelINS_4gemm6kernel13GemmUniversalIN4cute5tupleIJiiiiEEENS1_10collective13CollectiveMmaINS1_34MainloopSm90TmaGmmaWarpSpecializedILi3ENS5_IJNS4_1CILi2EEENSA_ILi1EEESC_EEENS1_35KernelTmaWarpSpecializedCooperativeEEENS5_IJNSA_ILi256EEENSA_ILi128EEENSA_ILi32EEEEEENS_10bfloat16_tENS5_IJlSC_lEEESK_SL_NS4_8TiledMMAINS4_8MMA_AtomIJNS4_4SM904GMMA28MMA_64x128x16_F32BF16BF16_SSILNSP_5MajorE0ELSR_0ELNSP_7ScaleInE1ELSS_1EEEEEENS4_6LayoutISD_NS5_IJSC_NSA_ILi0EEESW_EEEEENS5_IJNS4_10UnderscoreESZ_SZ_EEEEENS4_13SM90_TMA_LOADENS4_14ComposedLayoutINS4_7SwizzleILi2ELi4ELi3EEENS4_18smem_ptr_flag_bitsILi16EEENSV_INS5_IJNSA_ILi8EEESI_EEENS5_IJSI_SC_EEEEEEEvNS4_8identityENS4_23SM90_TMA_LOAD_MULTICASTES1C_vS1D_EENS_8epilogue10collective6detail29Sm90TmaWarpSpecializedAdapterINS1H_15DefaultEpilogueISK_SL_SL_NS1G_6thread17LinearCombinationISK_Li1EffLNS1L_9ScaleType4KindE0ELNS_15FloatRoundStyleE2ESK_EENS1_15EpilogueDefaultEEEEEvvEEEEvNT_6ParamsE,"aw",@nobits
	.sectionflags	@""
	.align	16
	.zero		1024


//--------------------- .nv.shared.reserved.0     --------------------------
	.section	.nv.shared.reserved.0,"aw",@nobits
	.weak		__nv_reservedSMEM_offset_0_alias
	.size		__nv_reservedSMEM_offset_0_alias, 0, 0
	.other		__nv_reservedSMEM_offset_0_alias,@"STO_CUDA_RESERVED_SHARED STV_DEFAULT"
__nv_reservedSMEM_offset_0_alias:
	.zero		0


//--------------------- .nv.global                --------------------------
	.section	.nv.global,"aw",@nobits
.nv.global:
	.type		_ZN39_INTERNAL_1fd06ddd_4_k_cu_92df6244_36794cute1_E,@object
	.size		_ZN39_INTERNAL_1fd06ddd_4_k_cu_92df6244_36794cute1_E,(_ZN39_INTERNAL_1fd06ddd_4_k_cu_92df6244_36794cuda3std3__45__cpo6cbeginE - _ZN39_INTERNAL_1fd06ddd_4_k_cu_92df6244_36794cute1_E)
_ZN39_INTERNAL_1fd06ddd_4_k_cu_92df6244_36794cute1_E:
	.zero		1
	.type		_ZN39_INTERNAL_1fd06ddd_4_k_cu_92df6244_36794cuda3std3__45__cpo6cbeginE,@object
	.size		_ZN39_INTERNAL_1fd06ddd_4_k_cu_92df6244_36794cuda3std3__45__cpo6cbeginE,(_ZN39_INTERNAL_1fd06ddd_4_k_cu_92df6244_36794cuda3std3__48in_placeE - _ZN39_INTERNAL_1fd06ddd_4_k_cu_92df6244_36794cuda3std3__45__cpo6cbeginE)
_ZN39_INTERNAL_1fd06ddd_4_k_cu_92df6244_36794cuda3std3__45__cpo6cbeginE:
	.zero		1
	.type		_ZN39_INTERNAL_1fd06ddd_4_k_cu_92df6244_36794cuda3std3__48in_placeE,@object
	.size		_ZN39_INTERNAL_1fd06ddd_4_k_cu_92df6244_36794cuda3std3__48in_placeE,(_ZN39_INTERNAL_1fd06ddd_4_k_cu_92df6244_36794cuda3std6ranges3__45__cpo9iter_moveE - _ZN39_INTERNAL_1fd06ddd_4_k_cu_92df6244_36794cuda3std3__48in_placeE)
_ZN39_INTERNAL_1fd06ddd_4_k_cu_92df6244_36794cuda3std3__48in_placeE:
	.zero		1
	.type		_ZN39_INTERNAL_1fd06ddd_4_k_cu_92df6244_36794cuda3std6ranges3__45__cpo9iter_moveE,@object
	.size		_ZN39_INTERNAL_1fd06ddd_4_k_cu_92df6244_36794cuda3std6ranges3__45__cpo9iter_moveE,(_ZN39_INTERNAL_1fd06ddd_4_k_cu_92df6244_36794cuda3std3__45__cpo5beginE - _ZN39_INTERNAL_1fd06ddd_4_k_cu_92df6244_36794cuda3std6ranges3__45__cpo9iter_moveE)
_ZN39_INTERNAL_1fd06ddd_4_k_cu_92df6244_36794cuda3std6ranges3__45__cpo9iter_moveE:
	.zero		1
	.type		_ZN39_INTERNAL_1fd06ddd_4_k_cu_92df6244_36794cuda3std3__45__cpo5beginE,@object
	.size		_ZN39_INTERNAL_1fd06ddd_4_k_cu_92df6244_36794cuda3std3__45__cpo5beginE,(_ZN39_INTERNAL_1fd06ddd_4_k_cu_92df6244_36794cuda3std3__441_GLOBAL__N__1fd06ddd_4_k_cu_92df6244_36796ignoreE - _ZN39_INTERNAL_1fd06ddd_4_k_cu_92df6244_36794cuda3std3__45__cpo5beginE)
_ZN39_INTERNAL_1fd06ddd_4_k_cu_92df6244_36794cuda3std3__45__cpo5beginE:
	.zero		1
	.type		_ZN39_INTERNAL_1fd06ddd_4_k_cu_92df6244_36794cuda3std3__441_GLOBAL__N__1fd06ddd_4_k_cu_92df6244_36796ignoreE,@object
	.size		_ZN39_INTERNAL_1fd06ddd_4_k_cu_92df6244_36794cuda3std3__441_GLOBAL__N__1fd06ddd_4_k_cu_92df6244_36796ignoreE,(_ZN39_INTERNAL_1fd06ddd_4_k_cu_92df6244_36794cute7productE - _ZN39_INTERNAL_1fd06ddd_4_k_cu_92df6244_36794cuda3std3__441_GLOBAL__N__1fd06ddd_4_k_cu_92df6244_36796ignoreE)
_ZN39_INTERNAL_1fd06ddd_4_k_cu_92df6244_36794cuda3std3__441_GLOBAL__N__1fd06ddd_4_k_cu_92df6244_36796ignoreE:
	.zero		1
	.type		_ZN39_INTERNAL_1fd06ddd_4_k_cu_92df6244_36794cute7productE,@object
	.size		_ZN39_INTERNAL_1fd06ddd_4_k_cu_92df6244_36794cute7productE,(_ZN39_INTERNAL_1fd06ddd_4_k_cu_92df6244_36794cuda3std3__45__cpo3endE - _ZN39_INTERNAL_1fd06ddd_4_k_cu_92df6244_36794cute7productE)
_ZN39_INTERNAL_1fd06ddd_4_k_cu_92df6244_36794cute7productE:
	.zero		1
	.type		_ZN39_INTERNAL_1fd06ddd_4_k_cu_92df6244_36794cuda3std3__45__cpo3endE,@object
	.size		_ZN39_INTERNAL_1fd06ddd_4_k_cu_92df6244_36794cuda3std3__45__cpo3endE,(_ZN39_INTERNAL_1fd06ddd_4_k_cu_92df6244_36794cuda3std3__419piecewise_constructE - _ZN39_INTERNAL_1fd06ddd_4_k_cu_92df6244_36794cuda3std3__45__cpo3endE)
_ZN39_INTERNAL_1fd06ddd_4_k_cu_92df6244_36794cuda3std3__45__cpo3endE:
	.zero		1
	.type		_ZN39_INTERNAL_1fd06ddd_4_k_cu_92df6244_36794cuda3std3__419piecewise_constructE,@object
	.size		_ZN39_INTERNAL_1fd06ddd_4_k_cu_92df6244_36794cuda3std3__419piecewise_constructE,(_ZN39_INTERNAL_1fd06ddd_4_k_cu_92df6244_36794cuda3std3__45__cpo4cendE - _ZN39_INTERNAL_1fd06ddd_4_k_cu_92df6244_36794cuda3std3__419piecewise_constructE)
_ZN39_INTERNAL_1fd06ddd_4_k_cu_92df6244_36794cuda3std3__419piecewise_constructE:
	.zero		1
	.type		_ZN39_INTERNAL_1fd06ddd_4_k_cu_92df6244_36794cuda3std3__45__cpo4cendE,@object
	.size		_ZN39_INTERNAL_1fd06ddd_4_k_cu_92df6244_36794cuda3std3__45__cpo4cendE,(_ZN39_INTERNAL_1fd06ddd_4_k_cu_92df6244_36794cuda3std6ranges3__45__cpo4swapE - _ZN39_INTERNAL_1fd06ddd_4_k_cu_92df6244_36794cuda3std3__45__cpo4cendE)
_ZN39_INTERNAL_1fd06ddd_4_k_cu_92df6244_36794cuda3std3__45__cpo4cendE:
	.zero		1
	.type		_ZN39_INTERNAL_1fd06ddd_4_k_cu_92df6244_36794cuda3std6ranges3__45__cpo4swapE,@object
	.size		_ZN39_INTERNAL_1fd06ddd_4_k_cu_92df6244_36794cuda3std6ranges3__45__cpo4swapE,(.L_8 - _ZN39_INTERNAL_1fd06ddd_4_k_cu_92df6244_36794cuda3std6ranges3__45__cpo4swapE)
_ZN39_INTERNAL_1fd06ddd_4_k_cu_92df6244_36794cuda3std6ranges3__45__cpo4swapE:
	.zero		1
.L_8:


//--------------------- .nv.constant0._ZN7cutlass13device_kernelINS_4gemm6kernel13GemmUniversalIN4cute5tupleIJiiiiEEENS1_10collective13CollectiveMmaINS1_34MainloopSm90TmaGmmaWarpSpecializedILi3ENS5_IJNS4_1CILi2EEENSA_ILi1EEESC_EEENS1_35KernelTmaWarpSpecializedCooperativeEEENS5_IJNSA_ILi256EEENSA_ILi128EEENSA_ILi32EEEEEENS_10bfloat16_tENS5_IJlSC_lEEESK_SL_NS4_8TiledMMAINS4_8MMA_AtomIJNS4_4SM904GMMA28MMA_64x128x16_F32BF16BF16_SSILNSP_5MajorE0ELSR_0ELNSP_7ScaleInE1ELSS_1EEEEEENS4_6LayoutISD_NS5_IJSC_NSA_ILi0EEESW_EEEEENS5_IJNS4_10UnderscoreESZ_SZ_EEEEENS4_13SM90_TMA_LOADENS4_14ComposedLayoutINS4_7SwizzleILi2ELi4ELi3EEENS4_18smem_ptr_flag_bitsILi16EEENSV_INS5_IJNSA_ILi8EEESI_EEENS5_IJSI_SC_EEEEEEEvNS4_8identityENS4_23SM90_TMA_LOAD_MULTICASTES1C_vS1D_EENS_8epilogue10collective6detail29Sm90TmaWarpSpecializedAdapterINS1H_15DefaultEpilogueISK_SL_SL_NS1G_6thread17LinearCombinationISK_Li1EffLNS1L_9ScaleType4KindE0ELNS_15FloatRoundStyleE2ESK_EENS1_15EpilogueDefaultEEEEEvvEEEEvNT_6ParamsE --------------------------
	.section	.nv.constant0._ZN7cutlass13device_kernelINS_4gemm6kernel13GemmUniversalIN4cute5tupleIJiiiiEEENS1_10collective13CollectiveMmaINS1_34MainloopSm90TmaGmmaWarpSpecializedILi3ENS5_IJNS4_1CILi2EEENSA_ILi1EEESC_EEENS1_35KernelTmaWarpSpecializedCooperativeEEENS5_IJNSA_ILi256EEENSA_ILi128EEENSA_ILi32EEEEEENS_10bfloat16_tENS5_IJlSC_lEEESK_SL_NS4_8TiledMMAINS4_8MMA_AtomIJNS4_4SM904GMMA28MMA_64x128x16_F32BF16BF16_SSILNSP_5MajorE0ELSR_0ELNSP_7ScaleInE1ELSS_1EEEEEENS4_6LayoutISD_NS5_IJSC_NSA_ILi0EEESW_EEEEENS5_IJNS4_10UnderscoreESZ_SZ_EEEEENS4_13SM90_TMA_LOADENS4_14ComposedLayoutINS4_7SwizzleILi2ELi4ELi3EEENS4_18smem_ptr_flag_bitsILi16EEENSV_INS5_IJNSA_ILi8EEESI_EEENS5_IJSI_SC_EEEEEEEvNS4_8identityENS4_23SM90_TMA_LOAD_MULTICASTES1C_vS1D_EENS_8epilogue10collective6detail29Sm90TmaWarpSpecializedAdapterINS1H_15DefaultEpilogueISK_SL_SL_NS1G_6thread17LinearCombinationISK_Li1EffLNS1L_9ScaleType4KindE0ELNS_15FloatRoundStyleE2ESK_EENS1_15EpilogueDefaultEEEEEvvEEEEvNT_6ParamsE,"a",@progbits
	.sectionflags	@""
	.align	4
.nv.constant0._ZN7cutlass13device_kernelINS_4gemm6kernel13GemmUniversalIN4cute5tupleIJiiiiEEENS1_10collective13CollectiveMmaINS1_34MainloopSm90TmaGmmaWarpSpecializedILi3ENS5_IJNS4_1CILi2EEENSA_ILi1EEESC_EEENS1_35KernelTmaWarpSpecializedCooperativeEEENS5_IJNSA_ILi256EEENSA_ILi128EEENSA_ILi32EEEEEENS_10bfloat16_tENS5_IJlSC_lEEESK_SL_NS4_8TiledMMAINS4_8MMA_AtomIJNS4_4SM904GMMA28MMA_64x128x16_F32BF16BF16_SSILNSP_5MajorE0ELSR_0ELNSP_7ScaleInE1ELSS_1EEEEEENS4_6LayoutISD_NS5_IJSC_NSA_ILi0EEESW_EEEEENS5_IJNS4_10UnderscoreESZ_SZ_EEEEENS4_13SM90_TMA_LOADENS4_14ComposedLayoutINS4_7SwizzleILi2ELi4ELi3EEENS4_18smem_ptr_flag_bitsILi16EEENSV_INS5_IJNSA_ILi8EEESI_EEENS5_IJSI_SC_EEEEEEEvNS4_8identityENS4_23SM90_TMA_LOAD_MULTICASTES1C_vS1D_EENS_8epilogue10collective6detail29Sm90TmaWarpSpecializedAdapterINS1H_15DefaultEpilogueISK_SL_SL_NS1G_6thread17LinearCombinationISK_Li1EffLNS1L_9ScaleType4KindE0ELNS_15FloatRoundStyleE2ESK_EENS1_15EpilogueDefaultEEEEEvvEEEEvNT_6ParamsE:
	.zero		1664


//--------------------- SYMBOLS --------------------------

	.type		.nv.reservedSmem.offset0,@object
	.size		.nv.reservedSmem.offset0,0x4
	.type		__assertfail,@function
